	.target	sm_100a

	.elftype	@"ET_EXEC"


//--------------------- .note.nv.tkinfo           --------------------------
	.section	.note.nv.tkinfo,"",@"SHT_NOTE"
	.sectionflags	@"SHF_NOTE_NV_TKINFO"
	.tkinfo
        /*0018*/ 	.word	0x00000002
        /*0030*/ 	.string	""
        /*0030*/ 	.string	"ptxas"
        /*0030*/ 	.string	"Cuda compilation tools, release 13.0, V13.0.88"
        /*0030*/ 	.string	"Build cuda_13.0.r13.0/compiler.36424714_0"
        /*0030*/ 	.string	"-arch sm_100a -m 64 "



//--------------------- .note.nv.cuinfo           --------------------------
	.section	.note.nv.cuinfo,"",@"SHT_NOTE"
	.sectionflags	@"SHF_NOTE_NV_CUINFO"
        /*0018*/ 	.short	0x0002
        /*001a*/ 	.short	0x0064
        /*001c*/ 	.short	0x0082
	.zero		2


//--------------------- .nv.info                  --------------------------
	.section	.nv.info,"",@"SHT_CUDA_INFO"
	.align	4


	//----- nvinfo : EIATTR_REGCOUNT
	.align		4
        /*0000*/ 	.byte	0x04, 0x2f
        /*0002*/ 	.short	(.L_19 - .L_18)
	.align		4
.L_18:
        /*0004*/ 	.word	index@(_ZN7cutlass13device_kernelINS_4gemm6kernel13GemmUniversalIN4cute5tupleIJiiiiEEENS1_10collective13CollectiveMmaINS1_35MainloopSm100TmaUmmaWarpSpecializedILi2ELi2ELi4ENS5_IJNS4_1CILi2EEENSA_ILi1EEESC_EEEEENS5_IJNSA_ILi256EEENSA_ILi128EEESG_EEEfNS5_IJlSC_lEEEfSI_NS4_8TiledMMAINS4_8MMA_AtomIJNS4_23SM100_MMA_TF32_2x1SM_SSINS_10tfloat32_tESM_fLi256ELi128ELNS4_4UMMA5MajorE0ELSO_0ELNSN_7ScaleInE0ELSP_0EEEEEENS4_6LayoutINS5_IJSC_SC_SC_EEENS5_IJNSA_ILi0EEESU_SU_EEEEENS5_IJNS4_10UnderscoreESX_SX_EEEEENS4_18SM100_TMA_2SM_LOADENS4_14ComposedLayoutINS4_7SwizzleILi3ELi4ELi3EEENS4_18smem_ptr_flag_bitsILi32EEENSS_INS5_IJNSA_ILi8EEENSA_ILi32EEEEEENS5_IJS17_SC_EEEEEEEvNS4_8identityES10_S1B_vS1C_EENS_8epilogue10collective18CollectiveEpilogueINS1E_23Sm100TmaWarpSpecializedILi4ELi2ELi16ELb1ELb0EEEJNS5_IJSG_SG_SG_EEENS5_IJNSS_ISG_SC_EENSS_INSA_ILi16EEESC_EEEEEfSI_fSI_NS1E_6fusion15FusionCallbacksIS1I_NS1O_17LinearCombinationIffffLNS_15FloatRoundStyleE2EEES1J_S1N_JEEENS4_5SM1004TMEM4LOAD26SM100_TMEM_LOAD_32dp32b16xENS4_13SM90_TMA_LOADENS11_INS12_ILi2ELi4ELi3EEES15_NSS_INS5_IJS16_S1L_EEENS5_IJS1L_SC_EEEEEEENS4_39AutoVectorizingCopyWithAssumedAlignmentILi128EEENS4_14SM90_TMA_STOREES23_S25_S25_EEEvvEEEEvNT_6ParamsE)
        /*0008*/ 	.word	0x0000005a


	//----- nvinfo : EIATTR_FRAME_SIZE
	.align		4
.L_19:
        /*000c*/ 	.byte	0x04, 0x11
        /*000e*/ 	.short	(.L_21 - .L_20)
	.align		4
.L_20:
        /*0010*/ 	.word	index@($__internal_2_$__cuda_sm10x_tcgen05_guardrail_trap_unallocated_columns_being_dealloced)
        /*0014*/ 	.word	0x00000000


	//----- nvinfo : EIATTR_FRAME_SIZE
	.align		4
.L_21:
        /*0018*/ 	.byte	0x04, 0x11
        /*001a*/ 	.short	(.L_23 - .L_22)
	.align		4
.L_22:
        /*001c*/ 	.word	index@($__internal_1_$__cuda_sm10x_tcgen05_guardrail_trap_phase_invalid_during_alloc)
        /*0020*/ 	.word	0x00000000


	//----- nvinfo : EIATTR_FRAME_SIZE
	.align		4
.L_23:
        /*0024*/ 	.byte	0x04, 0x11
        /*0026*/ 	.short	(.L_25 - .L_24)
	.align		4
.L_24:
        /*0028*/ 	.word	index@($__internal_0_$__cuda_sm10x_tcgen05_guardrail_trap_col_being_dealloced_not_returned_by_alloc)
        /*002c*/ 	.word	0x00000000


	//----- nvinfo : EIATTR_FRAME_SIZE
	.align		4
.L_25:
        /*0030*/ 	.byte	0x04, 0x11
        /*0032*/ 	.short	(.L_27 - .L_26)
	.align		4
.L_26:
        /*0034*/ 	.word	index@(_ZN7cutlass13device_kernelINS_4gemm6kernel13GemmUniversalIN4cute5tupleIJiiiiEEENS1_10collective13CollectiveMmaINS1_35MainloopSm100TmaUmmaWarpSpecializedILi2ELi2ELi4ENS5_IJNS4_1CILi2EEENSA_ILi1EEESC_EEEEENS5_IJNSA_ILi256EEENSA_ILi128EEESG_EEEfNS5_IJlSC_lEEEfSI_NS4_8TiledMMAINS4_8MMA_AtomIJNS4_23SM100_MMA_TF32_2x1SM_SSINS_10tfloat32_tESM_fLi256ELi128ELNS4_4UMMA5MajorE0ELSO_0ELNSN_7ScaleInE0ELSP_0EEEEEENS4_6LayoutINS5_IJSC_SC_SC_EEENS5_IJNSA_ILi0EEESU_SU_EEEEENS5_IJNS4_10UnderscoreESX_SX_EEEEENS4_18SM100_TMA_2SM_LOADENS4_14ComposedLayoutINS4_7SwizzleILi3ELi4ELi3EEENS4_18smem_ptr_flag_bitsILi32EEENSS_INS5_IJNSA_ILi8EEENSA_ILi32EEEEEENS5_IJS17_SC_EEEEEEEvNS4_8identityES10_S1B_vS1C_EENS_8epilogue10collective18CollectiveEpilogueINS1E_23Sm100TmaWarpSpecializedILi4ELi2ELi16ELb1ELb0EEEJNS5_IJSG_SG_SG_EEENS5_IJNSS_ISG_SC_EENSS_INSA_ILi16EEESC_EEEEEfSI_fSI_NS1E_6fusion15FusionCallbacksIS1I_NS1O_17LinearCombinationIffffLNS_15FloatRoundStyleE2EEES1J_S1N_JEEENS4_5SM1004TMEM4LOAD26SM100_TMEM_LOAD_32dp32b16xENS4_13SM90_TMA_LOADENS11_INS12_ILi2ELi4ELi3EEES15_NSS_INS5_IJS16_S1L_EEENS5_IJS1L_SC_EEEEEEENS4_39AutoVectorizingCopyWithAssumedAlignmentILi128EEENS4_14SM90_TMA_STOREES23_S25_S25_EEEvvEEEEvNT_6ParamsE)
        /*0038*/ 	.word	0x00000000


	//----- nvinfo : EIATTR_MIN_STACK_SIZE
	.align		4
.L_27:
        /*003c*/ 	.byte	0x04, 0x12
        /*003e*/ 	.short	(.L_29 - .L_28)
	.align		4
.L_28:
        /*0040*/ 	.word	index@(_ZN7cutlass13device_kernelINS_4gemm6kernel13GemmUniversalIN4cute5tupleIJiiiiEEENS1_10collective13CollectiveMmaINS1_35MainloopSm100TmaUmmaWarpSpecializedILi2ELi2ELi4ENS5_IJNS4_1CILi2EEENSA_ILi1EEESC_EEEEENS5_IJNSA_ILi256EEENSA_ILi128EEESG_EEEfNS5_IJlSC_lEEEfSI_NS4_8TiledMMAINS4_8MMA_AtomIJNS4_23SM100_MMA_TF32_2x1SM_SSINS_10tfloat32_tESM_fLi256ELi128ELNS4_4UMMA5MajorE0ELSO_0ELNSN_7ScaleInE0ELSP_0EEEEEENS4_6LayoutINS5_IJSC_SC_SC_EEENS5_IJNSA_ILi0EEESU_SU_EEEEENS5_IJNS4_10UnderscoreESX_SX_EEEEENS4_18SM100_TMA_2SM_LOADENS4_14ComposedLayoutINS4_7SwizzleILi3ELi4ELi3EEENS4_18smem_ptr_flag_bitsILi32EEENSS_INS5_IJNSA_ILi8EEENSA_ILi32EEEEEENS5_IJS17_SC_EEEEEEEvNS4_8identityES10_S1B_vS1C_EENS_8epilogue10collective18CollectiveEpilogueINS1E_23Sm100TmaWarpSpecializedILi4ELi2ELi16ELb1ELb0EEEJNS5_IJSG_SG_SG_EEENS5_IJNSS_ISG_SC_EENSS_INSA_ILi16EEESC_EEEEEfSI_fSI_NS1E_6fusion15FusionCallbacksIS1I_NS1O_17LinearCombinationIffffLNS_15FloatRoundStyleE2EEES1J_S1N_JEEENS4_5SM1004TMEM4LOAD26SM100_TMEM_LOAD_32dp32b16xENS4_13SM90_TMA_LOADENS11_INS12_ILi2ELi4ELi3EEES15_NSS_INS5_IJS16_S1L_EEENS5_IJS1L_SC_EEEEEEENS4_39AutoVectorizingCopyWithAssumedAlignmentILi128EEENS4_14SM90_TMA_STOREES23_S25_S25_EEEvvEEEEvNT_6ParamsE)
        /*0044*/ 	.word	0x00000000
.L_29:


//--------------------- .nv.compat                --------------------------
	.section	.nv.compat,"",@"SHT_CUDA_COMPAT_INFO"
	.align	4
        /*0000*/ 	.byte	0x02, 0x09, 0x01, 0x00, 0x02, 0x02, 0x02, 0x00, 0x02, 0x05, 0x05, 0x00, 0x03, 0x07, 0x01, 0x01
        /*0010*/ 	.byte	0x02, 0x03, 0x01, 0x00, 0x02, 0x06, 0x01, 0x00, 0x04, 0x0b, 0x08, 0x00, 0x09, 0x00, 0x00, 0x00
        /*0020*/ 	.byte	0x00, 0x00, 0x00, 0x00


//--------------------- .nv.info._ZN7cutlass13device_kernelINS_4gemm6kernel13GemmUniversalIN4cute5tupleIJiiiiEEENS1_10collective13CollectiveMmaINS1_35MainloopSm100TmaUmmaWarpSpecializedILi2ELi2ELi4ENS5_IJNS4_1CILi2EEENSA_ILi1EEESC_EEEEENS5_IJNSA_ILi256EEENSA_ILi128EEESG_EEEfNS5_IJlSC_lEEEfSI_NS4_8TiledMMAINS4_8MMA_AtomIJNS4_23SM100_MMA_TF32_2x1SM_SSINS_10tfloat32_tESM_fLi256ELi128ELNS4_4UMMA5MajorE0ELSO_0ELNSN_7ScaleInE0ELSP_0EEEEEENS4_6LayoutINS5_IJSC_SC_SC_EEENS5_IJNSA_ILi0EEESU_SU_EEEEENS5_IJNS4_10UnderscoreESX_SX_EEEEENS4_18SM100_TMA_2SM_LOADENS4_14ComposedLayoutINS4_7SwizzleILi3ELi4ELi3EEENS4_18smem_ptr_flag_bitsILi32EEENSS_INS5_IJNSA_ILi8EEENSA_ILi32EEEEEENS5_IJS17_SC_EEEEEEEvNS4_8identityES10_S1B_vS1C_EENS_8epilogue10collective18CollectiveEpilogueINS1E_23Sm100TmaWarpSpecializedILi4ELi2ELi16ELb1ELb0EEEJNS5_IJSG_SG_SG_EEENS5_IJNSS_ISG_SC_EENSS_INSA_ILi16EEESC_EEEEEfSI_fSI_NS1E_6fusion15FusionCallbacksIS1I_NS1O_17LinearCombinationIffffLNS_15FloatRoundStyleE2EEES1J_S1N_JEEENS4_5SM1004TMEM4LOAD26SM100_TMEM_LOAD_32dp32b16xENS4_13SM90_TMA_LOADENS11_INS12_ILi2ELi4ELi3EEES15_NSS_INS5_IJS16_S1L_EEENS5_IJS1L_SC_EEEEEEENS4_39AutoVectorizingCopyWithAssumedAlignmentILi128EEENS4_14SM90_TMA_STOREES23_S25_S25_EEEvvEEEEvNT_6ParamsE --------------------------
	.section	.nv.info._ZN7cutlass13device_kernelINS_4gemm6kernel13GemmUniversalIN4cute5tupleIJiiiiEEENS1_10collective13CollectiveMmaINS1_35MainloopSm100TmaUmmaWarpSpecializedILi2ELi2ELi4ENS5_IJNS4_1CILi2EEENSA_ILi1EEESC_EEEEENS5_IJNSA_ILi256EEENSA_ILi128EEESG_EEEfNS5_IJlSC_lEEEfSI_NS4_8TiledMMAINS4_8MMA_AtomIJNS4_23SM100_MMA_TF32_2x1SM_SSINS_10tfloat32_tESM_fLi256ELi128ELNS4_4UMMA5MajorE0ELSO_0ELNSN_7ScaleInE0ELSP_0EEEEEENS4_6LayoutINS5_IJSC_SC_SC_EEENS5_IJNSA_ILi0EEESU_SU_EEEEENS5_IJNS4_10UnderscoreESX_SX_EEEEENS4_18SM100_TMA_2SM_LOADENS4_14ComposedLayoutINS4_7SwizzleILi3ELi4ELi3EEENS4_18smem_ptr_flag_bitsILi32EEENSS_INS5_IJNSA_ILi8EEENSA_ILi32EEEEEENS5_IJS17_SC_EEEEEEEvNS4_8identityES10_S1B_vS1C_EENS_8epilogue10collective18CollectiveEpilogueINS1E_23Sm100TmaWarpSpecializedILi4ELi2ELi16ELb1ELb0EEEJNS5_IJSG_SG_SG_EEENS5_IJNSS_ISG_SC_EENSS_INSA_ILi16EEESC_EEEEEfSI_fSI_NS1E_6fusion15FusionCallbacksIS1I_NS1O_17LinearCombinationIffffLNS_15FloatRoundStyleE2EEES1J_S1N_JEEENS4_5SM1004TMEM4LOAD26SM100_TMEM_LOAD_32dp32b16xENS4_13SM90_TMA_LOADENS11_INS12_ILi2ELi4ELi3EEES15_NSS_INS5_IJS16_S1L_EEENS5_IJS1L_SC_EEEEEEENS4_39AutoVectorizingCopyWithAssumedAlignmentILi128EEENS4_14SM90_TMA_STOREES23_S25_S25_EEEvvEEEEvNT_6ParamsE,"",@"SHT_CUDA_INFO"
	.sectionflags	@""
	.align	4


	//----- nvinfo : EIATTR_CUDA_API_VERSION
	.align		4
        /*0000*/ 	.byte	0x04, 0x37
        /*0002*/ 	.short	(.L_31 - .L_30)
.L_30:
        /*0004*/ 	.word	0x00000082


	//----- nvinfo : EIATTR_KPARAM_INFO
	.align		4
.L_31:
        /*0008*/ 	.byte	0x04, 0x17
        /*000a*/ 	.short	(.L_33 - .L_32)
.L_32:
        /*000c*/ 	.word	0x00000000
        /*0010*/ 	.short	0x0000
        /*0012*/ 	.short	0x0000
        /*0014*/ 	.byte	0x00, 0xf0, 0x01, 0x20


	//----- nvinfo : EIATTR_AT_ENTRY_FRAGMENTS
	.align		4
.L_33:
        /*0018*/ 	.byte	0x04, 0x4f
        /*001a*/ 	.short	(.L_35 - .L_34)


	//   ....[0]....
.L_34:
        /*001c*/ 	.word	0x00000007


	//----- nvinfo : EIATTR_RESERVED_SMEM_USED
	.align		4
.L_35:
        /*0020*/ 	.byte	0x01, 0x41
	.zero		2


	//----- nvinfo : EIATTR_SPARSE_MMA_MASK
	.align		4
        /*0024*/ 	.byte	0x03, 0x50
        /*0026*/ 	.short	0x0000


	//----- nvinfo : EIATTR_TCGEN05_2CTA_USED
	.align		4
        /*0028*/ 	.byte	0x01, 0x52
	.zero		2


	//----- nvinfo : EIATTR_MAXREG_COUNT
	.align		4
        /*002c*/ 	.byte	0x03, 0x1b
        /*002e*/ 	.short	0x00ff


	//----- nvinfo : EIATTR_NUM_BARRIERS
	.align		4
        /*0030*/ 	.byte	0x02, 0x4c
        /*0032*/ 	.byte	0x07
	.zero		1


	//----- nvinfo : EIATTR_EXTERNS
	.align		4
        /*0034*/ 	.byte	0x04, 0x0f
        /*0036*/ 	.short	(.L_37 - .L_36)


	//   ....[0]....
	.align		4
.L_36:
        /*0038*/ 	.word	index@(__assertfail)


	//----- nvinfo : EIATTR_MERCURY_ISA_VERSION
	.align		4
.L_37:
        /*003c*/ 	.byte	0x03, 0x5f
        /*003e*/ 	.short	0x0101


	//----- nvinfo : EIATTR_INT_WARP_WIDE_INSTR_OFFSETS
	.align		4
        /*0040*/ 	.byte	0x04, 0x31
        /*0042*/ 	.short	(.L_39 - .L_38)


	//   ....[0]....
.L_38:
        /*0044*/ 	.word	0x00000d00


	//   ....[1]....
        /*0048*/ 	.word	0x00000da0


	//   ....[2]....
        /*004c*/ 	.word	0x000025a0


	//   ....[3]....
        /*0050*/ 	.word	0x00004930


	//   ....[4]....
        /*0054*/ 	.word	0x00004960


	//   ....[5]....
        /*0058*/ 	.word	0x00004980


	//   ....[6]....
        /*005c*/ 	.word	0x000052a0


	//   ....[7]....
        /*0060*/ 	.word	0x00005300


	//   ....[8]....
        /*0064*/ 	.word	0x000053f0


	//   ....[9]....
        /*0068*/ 	.word	0x00005460


	//   ....[10]....
        /*006c*/ 	.word	0x00005560


	//   ....[11]....
        /*0070*/ 	.word	0x000055d0


	//   ....[12]....
        /*0074*/ 	.word	0x000056d0


	//   ....[13]....
        /*0078*/ 	.word	0x00005750


	//   ....[14]....
        /*007c*/ 	.word	0x00005850


	//   ....[15]....
        /*0080*/ 	.word	0x000058c0


	//   ....[16]....
        /*0084*/ 	.word	0x000059c0


	//   ....[17]....
        /*0088*/ 	.word	0x00005a30


	//   ....[18]....
        /*008c*/ 	.word	0x00005b40


	//   ....[19]....
        /*0090*/ 	.word	0x00005bd0


	//   ....[20]....
        /*0094*/ 	.word	0x00005da0


	//   ....[21]....
        /*0098*/ 	.word	0x00005e40


	//----- nvinfo : EIATTR_COOP_GROUP_MASK_REGIDS
	.align		4
.L_39:
        /*009c*/ 	.byte	0x04, 0x29
        /*009e*/ 	.short	(.L_41 - .L_40)


	//   ....[0]....
.L_40:
        /*00a0*/ 	.word	0xffffffff


	//   ....[1]....
        /*00a4*/ 	.word	0xffffffff


	//   ....[2]....
        /*00a8*/ 	.word	0xffffffff


	//   ....[3]....
        /*00ac*/ 	.word	0xffffffff


	//   ....[4]....
        /*00b0*/ 	.word	0xffffffff


	//   ....[5]....
        /*00b4*/ 	.word	0xffffffff


	//   ....[6]....
        /*00b8*/ 	.word	0xffffffff


	//   ....[7]....
        /*00bc*/ 	.word	0xffffffff


	//   ....[8]....
        /*00c0*/ 	.word	0xffffffff


	//   ....[9]....
        /*00c4*/ 	.word	0xffffffff


	//   ....[10]....
        /*00c8*/ 	.word	0xffffffff


	//   ....[11]....
        /*00cc*/ 	.word	0xffffffff


	//   ....[12]....
        /*00d0*/ 	.word	0xffffffff


	//   ....[13]....
        /*00d4*/ 	.word	0xffffffff


	//----- nvinfo : EIATTR_COOP_GROUP_INSTR_OFFSETS
	.align		4
.L_41:
        /*00d8*/ 	.byte	0x04, 0x28
        /*00da*/ 	.short	(.L_43 - .L_42)


	//   ....[0]....
.L_42:
        /*00dc*/ 	.word	0x000000e0


	//   ....[1]....
        /*00e0*/ 	.word	0x00000520


	//   ....[2]....
        /*00e4*/ 	.word	0x00000670


	//   ....[3]....
        /*00e8*/ 	.word	0x00000800


	//   ....[4]....
        /*00ec*/ 	.word	0x000008f0


	//   ....[5]....
        /*00f0*/ 	.word	0x00000a50


	//   ....[6]....
        /*00f4*/ 	.word	0x00000be0


	//   ....[7]....
        /*00f8*/ 	.word	0x00000e20


	//   ....[8]....
        /*00fc*/ 	.word	0x00002480


	//   ....[9]....
        /*0100*/ 	.word	0x00003140


	//   ....[10]....
        /*0104*/ 	.word	0x00003650


	//   ....[11]....
        /*0108*/ 	.word	0x000038f0


	//   ....[12]....
        /*010c*/ 	.word	0x00004820


	//   ....[13]....
        /*0110*/ 	.word	0x00004a40


	//----- nvinfo : EIATTR_VRC_CTA_INIT_COUNT
	.align		4
.L_43:
        /*0114*/ 	.byte	0x02, 0x4a
        /*0116*/ 	.byte	0x80
	.zero		1


	//----- nvinfo : EIATTR_SYSCALL_OFFSETS
	.align		4
        /*0118*/ 	.byte	0x04, 0x46
        /*011a*/ 	.short	(.L_45 - .L_44)


	//   ....[0]....
.L_44:
        /*011c*/ 	.word	0x00006960


	//   ....[1]....
        /*0120*/ 	.word	0x00006a50


	//   ....[2]....
        /*0124*/ 	.word	0x000071b0


	//   ....[3]....
        /*0128*/ 	.word	0x00007930


	//   ....[4]....
        /*012c*/ 	.word	0x00008080


	//   ....[5]....
        /*0130*/ 	.word	0x00008820


	//   ....[6]....
        /*0134*/ 	.word	0x00008fc0


	//   ....[7]....
        /*0138*/ 	.word	0x00009790


	//   ....[8]....
        /*013c*/ 	.word	0x00009f30


	//   ....[9]....
        /*0140*/ 	.word	0x0000a680


	//----- nvinfo : EIATTR_MBARRIER_INSTR_OFFSETS
	.align		4
.L_45:
        /*0144*/ 	.byte	0x04, 0x39
        /*0146*/ 	.short	(.L_47 - .L_46)


	//   ....[0]....
.L_46:
        /*0148*/ 	.word	0x00000620
        /*014c*/ 	.word	0x000000ff
        /*0150*/ 	.word	0x00000000
        /*0154*/ 	.short	0x0100
        /*0156*/ 	.byte	0x04
	.zero		1


	//   ....[1]....
        /*0158*/ 	.word	0x00000630
        /*015c*/ 	.word	0x000000ff
        /*0160*/ 	.word	0x00000010
        /*0164*/ 	.short	0x0100
        /*0166*/ 	.byte	0x04
	.zero		1


	//   ....[2]....
        /*0168*/ 	.word	0x00000640
        /*016c*/ 	.word	0x000000ff
        /*0170*/ 	.word	0x00000008
        /*0174*/ 	.short	0x0100
        /*0176*/ 	.byte	0x04
	.zero		1


	//   ....[3]....
        /*0178*/ 	.word	0x00000650
        /*017c*/ 	.word	0x000000ff
        /*0180*/ 	.word	0x00000018
        /*0184*/ 	.short	0x0100
        /*0186*/ 	.byte	0x04
	.zero		1


	//   ....[4]....
        /*0188*/ 	.word	0x00000770
        /*018c*/ 	.word	0x000000ff
        /*0190*/ 	.word	0x00000020
        /*0194*/ 	.short	0x0100
        /*0196*/ 	.byte	0x04
	.zero		1


	//   ....[5]....
        /*0198*/ 	.word	0x00000780
        /*019c*/ 	.word	0x000000ff
        /*01a0*/ 	.word	0x00000040
        /*01a4*/ 	.short	0x0100
        /*01a6*/ 	.byte	0x04
	.zero		1


	//   ....[6]....
        /*01a8*/ 	.word	0x00000790
        /*01ac*/ 	.word	0x000000ff
        /*01b0*/ 	.word	0x00000028
        /*01b4*/ 	.short	0x0100
        /*01b6*/ 	.byte	0x04
	.zero		1


	//   ....[7]....
        /*01b8*/ 	.word	0x000007a0
        /*01bc*/ 	.word	0x000000ff
        /*01c0*/ 	.word	0x00000048
        /*01c4*/ 	.short	0x0100
        /*01c6*/ 	.byte	0x04
	.zero		1


	//   ....[8]....
        /*01c8*/ 	.word	0x000007b0
        /*01cc*/ 	.word	0x000000ff
        /*01d0*/ 	.word	0x00000030
        /*01d4*/ 	.short	0x0100
        /*01d6*/ 	.byte	0x04
	.zero		1


	//   ....[9]....
        /*01d8*/ 	.word	0x000007c0
        /*01dc*/ 	.word	0x000000ff
        /*01e0*/ 	.word	0x00000050
        /*01e4*/ 	.short	0x0100
        /*01e6*/ 	.byte	0x04
	.zero		1


	//   ....[10]....
        /*01e8*/ 	.word	0x000007d0
        /*01ec*/ 	.word	0x000000ff
        /*01f0*/ 	.word	0x00000038
        /*01f4*/ 	.short	0x0100
        /*01f6*/ 	.byte	0x04
	.zero		1


	//   ....[11]....
        /*01f8*/ 	.word	0x000007e0
        /*01fc*/ 	.word	0x000000ff
        /*0200*/ 	.word	0x00000058
        /*0204*/ 	.short	0x0100
        /*0206*/ 	.byte	0x04
	.zero		1


	//   ....[12]....
        /*0208*/ 	.word	0x000008c0
        /*020c*/ 	.word	0x000000ff
        /*0210*/ 	.word	0x00000060
        /*0214*/ 	.short	0x0100
        /*0216*/ 	.byte	0x06
	.zero		1


	//   ....[13]....
        /*0218*/ 	.word	0x000008d0
        /*021c*/ 	.word	0x000000ff
        /*0220*/ 	.word	0x00000068
        /*0224*/ 	.short	0x0100
        /*0226*/ 	.byte	0x06
	.zero		1


	//   ....[14]....
        /*0228*/ 	.word	0x00000a00
        /*022c*/ 	.word	0x000000ff
        /*0230*/ 	.word	0x00000070
        /*0234*/ 	.short	0x0100
        /*0236*/ 	.byte	0x06
	.zero		1


	//   ....[15]....
        /*0238*/ 	.word	0x00000a10
        /*023c*/ 	.word	0x000000ff
        /*0240*/ 	.word	0x00000080
        /*0244*/ 	.short	0x0100
        /*0246*/ 	.byte	0x06
	.zero		1


	//   ....[16]....
        /*0248*/ 	.word	0x00000a20
        /*024c*/ 	.word	0x000000ff
        /*0250*/ 	.word	0x00000078
        /*0254*/ 	.short	0x0100
        /*0256*/ 	.byte	0x06
	.zero		1


	//   ....[17]....
        /*0258*/ 	.word	0x00000a30
        /*025c*/ 	.word	0x000000ff
        /*0260*/ 	.word	0x00000088
        /*0264*/ 	.short	0x0100
        /*0266*/ 	.byte	0x06
	.zero		1


	//   ....[18]....
        /*0268*/ 	.word	0x00000b50
        /*026c*/ 	.word	0x000000ff
        /*0270*/ 	.word	0x00000090
        /*0274*/ 	.short	0x0100
        /*0276*/ 	.byte	0x04
	.zero		1


	//   ....[19]....
        /*0278*/ 	.word	0x00000b60
        /*027c*/ 	.word	0x000000ff
        /*0280*/ 	.word	0x000000b0
        /*0284*/ 	.short	0x0100
        /*0286*/ 	.byte	0x04
	.zero		1


	//   ....[20]....
        /*0288*/ 	.word	0x00000b70
        /*028c*/ 	.word	0x000000ff
        /*0290*/ 	.word	0x00000098
        /*0294*/ 	.short	0x0100
        /*0296*/ 	.byte	0x04
	.zero		1


	//   ....[21]....
        /*0298*/ 	.word	0x00000b80
        /*029c*/ 	.word	0x000000ff
        /*02a0*/ 	.word	0x000000b8
        /*02a4*/ 	.short	0x0100
        /*02a6*/ 	.byte	0x04
	.zero		1


	//   ....[22]....
        /*02a8*/ 	.word	0x00000b90
        /*02ac*/ 	.word	0x000000ff
        /*02b0*/ 	.word	0x000000a0
        /*02b4*/ 	.short	0x0100
        /*02b6*/ 	.byte	0x04
	.zero		1


	//   ....[23]....
        /*02b8*/ 	.word	0x00000ba0
        /*02bc*/ 	.word	0x000000ff
        /*02c0*/ 	.word	0x000000c0
        /*02c4*/ 	.short	0x0100
        /*02c6*/ 	.byte	0x04
	.zero		1


	//   ....[24]....
        /*02c8*/ 	.word	0x00000bb0
        /*02cc*/ 	.word	0x000000ff
        /*02d0*/ 	.word	0x000000a8
        /*02d4*/ 	.short	0x0100
        /*02d6*/ 	.byte	0x04
	.zero		1


	//   ....[25]....
        /*02d8*/ 	.word	0x00000bc0
        /*02dc*/ 	.word	0x000000ff
        /*02e0*/ 	.word	0x000000c8
        /*02e4*/ 	.short	0x0100
        /*02e6*/ 	.byte	0x04
	.zero		1


	//   ....[26]....
        /*02e8*/ 	.word	0x00000cb0
        /*02ec*/ 	.word	0x000000ff
        /*02f0*/ 	.word	0x000000d0
        /*02f4*/ 	.short	0x0100
        /*02f6*/ 	.byte	0x04
	.zero		1


	//   ....[27]....
        /*02f8*/ 	.word	0x00000cc0
        /*02fc*/ 	.word	0x000000ff
        /*0300*/ 	.word	0x000000e0
        /*0304*/ 	.short	0x0100
        /*0306*/ 	.byte	0x04
	.zero		1


	//   ....[28]....
        /*0308*/ 	.word	0x00000cd0
        /*030c*/ 	.word	0x000000ff
        /*0310*/ 	.word	0x000000d8
        /*0314*/ 	.short	0x0100
        /*0316*/ 	.byte	0x04
	.zero		1


	//   ....[29]....
        /*0318*/ 	.word	0x00000ce0
        /*031c*/ 	.word	0x000000ff
        /*0320*/ 	.word	0x000000e8
        /*0324*/ 	.short	0x0100
        /*0326*/ 	.byte	0x04
	.zero		1


	//   ....[30]....
        /*0328*/ 	.word	0x00000dd0
        /*032c*/ 	.word	0x000000ff
        /*0330*/ 	.word	0x000000f0
        /*0334*/ 	.short	0x0100
        /*0336*/ 	.byte	0x06
	.zero		1


	//   ....[31]....
        /*0338*/ 	.word	0x000017e0
        /*033c*/ 	.word	0x00000002
        /*0340*/ 	.word	0x000000e0
        /*0344*/ 	.short	0x010a
        /*0346*/ 	.byte	0xff
	.zero		1


	//   ....[32]....
        /*0348*/ 	.word	0x00001810
        /*034c*/ 	.word	0x00000002
        /*0350*/ 	.word	0x000000d0
        /*0354*/ 	.short	0x0101
        /*0356*/ 	.byte	0xff
	.zero		1


	//   ....[33]....
        /*0358*/ 	.word	0x000018f0
        /*035c*/ 	.word	0x000000ff
        /*0360*/ 	.word	0x00000010
        /*0364*/ 	.short	0x010a
        /*0366*/ 	.byte	0x04
	.zero		1


	//   ....[34]....
        /*0368*/ 	.word	0x000019e0
        /*036c*/ 	.word	0x000000ff
        /*0370*/ 	.word	0x00000010
        /*0374*/ 	.short	0x010a
        /*0376*/ 	.byte	0x07
	.zero		1


	//   ....[35]....
        /*0378*/ 	.word	0x00001b40
        /*037c*/ 	.word	0x000000ff
        /*0380*/ 	.word	0x00000010
        /*0384*/ 	.short	0x010a
        /*0386*/ 	.byte	0x04
	.zero		1


	//   ....[36]....
        /*0388*/ 	.word	0x00001ef0
        /*038c*/ 	.word	0x000000ff
        /*0390*/ 	.word	0x00000068
        /*0394*/ 	.short	0x0101
        /*0396*/ 	.byte	0x15
	.zero		1


	//   ....[37]....
        /*0398*/ 	.word	0x00001f10
        /*039c*/ 	.word	0x000000ff
        /*03a0*/ 	.word	0x00000010
        /*03a4*/ 	.short	0x010a
        /*03a6*/ 	.byte	0x04
	.zero		1


	//   ....[38]....
        /*03a8*/ 	.word	0x00001f90
        /*03ac*/ 	.word	0x000000ff
        /*03b0*/ 	.word	0x00000010
        /*03b4*/ 	.short	0x010a
        /*03b6*/ 	.byte	0x07
	.zero		1


	//   ....[39]....
        /*03b8*/ 	.word	0x000020d0
        /*03bc*/ 	.word	0x000000ff
        /*03c0*/ 	.word	0x00000010
        /*03c4*/ 	.short	0x010a
        /*03c6*/ 	.byte	0x04
	.zero		1


	//   ....[40]....
        /*03c8*/ 	.word	0x000024b0
        /*03cc*/ 	.word	0x00000002
        /*03d0*/ 	.word	0x00000070
        /*03d4*/ 	.short	0x010a
        /*03d6*/ 	.byte	0xff
	.zero		1


	//   ....[41]....
        /*03d8*/ 	.word	0x00002570
        /*03dc*/ 	.word	0x00000002
        /*03e0*/ 	.word	0x00000000
        /*03e4*/ 	.short	0x0101
        /*03e6*/ 	.byte	0xff
	.zero		1


	//   ....[42]....
        /*03e8*/ 	.word	0x00002ad0
        /*03ec*/ 	.word	0x000000ff
        /*03f0*/ 	.word	0x00000000
        /*03f4*/ 	.short	0x010a
        /*03f6*/ 	.byte	0x04
	.zero		1


	//   ....[43]....
        /*03f8*/ 	.word	0x00002b70
        /*03fc*/ 	.word	0x00000000
        /*0400*/ 	.word	0x00000000
        /*0404*/ 	.short	0x010a
        /*0406*/ 	.byte	0xff
	.zero		1


	//   ....[44]....
        /*0408*/ 	.word	0x00002ca0
        /*040c*/ 	.word	0x00000000
        /*0410*/ 	.word	0x000000d0
        /*0414*/ 	.short	0x010a
        /*0416*/ 	.byte	0xff
	.zero		1


	//   ....[45]....
        /*0418*/ 	.word	0x00002d10
        /*041c*/ 	.word	0x00000000
        /*0420*/ 	.word	0x00000000
        /*0424*/ 	.short	0x0101
        /*0426*/ 	.byte	0xff
	.zero		1


	//   ....[46]....
        /*0428*/ 	.word	0x00002d30
        /*042c*/ 	.word	0x000000ff
        /*0430*/ 	.word	0x00000080
        /*0434*/ 	.short	0x010a
        /*0436*/ 	.byte	0x04
	.zero		1


	//   ....[47]....
        /*0438*/ 	.word	0x00002e50
        /*043c*/ 	.word	0x00000000
        /*0440*/ 	.word	0x00000070
        /*0444*/ 	.short	0x010a
        /*0446*/ 	.byte	0xff
	.zero		1


	//   ....[48]....
        /*0448*/ 	.word	0x00002f50
        /*044c*/ 	.word	0x00000000
        /*0450*/ 	.word	0x00000000
        /*0454*/ 	.short	0x0101
        /*0456*/ 	.byte	0xff
	.zero		1


	//   ....[49]....
        /*0458*/ 	.word	0x00002fe0
        /*045c*/ 	.word	0x000000ff
        /*0460*/ 	.word	0x00000080
        /*0464*/ 	.short	0x0106
        /*0466*/ 	.byte	0x04
	.zero		1


	//   ....[50]....
        /*0468*/ 	.word	0x00003000
        /*046c*/ 	.word	0x000000ff
        /*0470*/ 	.word	0x00000080
        /*0474*/ 	.short	0x010a
        /*0476*/ 	.byte	0x04
	.zero		1


	//   ....[51]....
        /*0478*/ 	.word	0x00003090
        /*047c*/ 	.word	0x000000ff
        /*0480*/ 	.word	0x00000080
        /*0484*/ 	.short	0x0106
        /*0486*/ 	.byte	0x07
	.zero		1


	//   ....[52]....
        /*0488*/ 	.word	0x000030d0
        /*048c*/ 	.word	0x00000000
        /*0490*/ 	.word	0x00000080
        /*0494*/ 	.short	0x010a
        /*0496*/ 	.byte	0xff
	.zero		1


	//   ....[53]....
        /*0498*/ 	.word	0x00003330
        /*049c*/ 	.word	0x000000ff
        /*04a0*/ 	.word	0x00000008
        /*04a4*/ 	.short	0x010a
        /*04a6*/ 	.byte	0x05
	.zero		1


	//   ....[54]....
        /*04a8*/ 	.word	0x00003350
        /*04ac*/ 	.word	0x000000ff
        /*04b0*/ 	.word	0x00000008
        /*04b4*/ 	.short	0x010a
        /*04b6*/ 	.byte	0x05
	.zero		1


	//   ....[55]....
        /*04b8*/ 	.word	0x000034f0
        /*04bc*/ 	.word	0x000000ff
        /*04c0*/ 	.word	0x00000008
        /*04c4*/ 	.short	0x010a
        /*04c6*/ 	.byte	0x05
	.zero		1


	//   ....[56]....
        /*04c8*/ 	.word	0x00003510
        /*04cc*/ 	.word	0x000000ff
        /*04d0*/ 	.word	0x00000008
        /*04d4*/ 	.short	0x010a
        /*04d6*/ 	.byte	0x05
	.zero		1


	//   ....[57]....
        /*04d8*/ 	.word	0x000035e0
        /*04dc*/ 	.word	0x000000ff
        /*04e0*/ 	.word	0x00000000
        /*04e4*/ 	.short	0x0101
        /*04e6*/ 	.byte	0x04
	.zero		1


	//   ....[58]....
        /*04e8*/ 	.word	0x000039a0
        /*04ec*/ 	.word	0x00000000
        /*04f0*/ 	.word	0x00000070
        /*04f4*/ 	.short	0x010a
        /*04f6*/ 	.byte	0xff
	.zero		1


	//   ....[59]....
        /*04f8*/ 	.word	0x00003a60
        /*04fc*/ 	.word	0x00000000
        /*0500*/ 	.word	0x00000000
        /*0504*/ 	.short	0x0101
        /*0506*/ 	.byte	0xff
	.zero		1


	//   ....[60]....
        /*0508*/ 	.word	0x00003b50
        /*050c*/ 	.word	0x000000ff
        /*0510*/ 	.word	0x00000000
        /*0514*/ 	.short	0x010a
        /*0516*/ 	.byte	0x04
	.zero		1


	//   ....[61]....
        /*0518*/ 	.word	0x00003b60
        /*051c*/ 	.word	0x000000ff
        /*0520*/ 	.word	0x000000b0
        /*0524*/ 	.short	0x010a
        /*0526*/ 	.byte	0x07
	.zero		1


	//   ....[62]....
        /*0528*/ 	.word	0x00003c20
        /*052c*/ 	.word	0x000000ff
        /*0530*/ 	.word	0x00000000
        /*0534*/ 	.short	0x010a
        /*0536*/ 	.byte	0x05
	.zero		1


	//   ....[63]....
        /*0538*/ 	.word	0x00003d70
        /*053c*/ 	.word	0x000000ff
        /*0540*/ 	.word	0x00000000
        /*0544*/ 	.short	0x010a
        /*0546*/ 	.byte	0x07
	.zero		1


	//   ....[64]....
        /*0548*/ 	.word	0x000044e0
        /*054c*/ 	.word	0x000000ff
        /*0550*/ 	.word	0x00000000
        /*0554*/ 	.short	0x010a
        /*0556*/ 	.byte	0x04
	.zero		1


	//   ....[65]....
        /*0558*/ 	.word	0x00004580
        /*055c*/ 	.word	0x000000ff
        /*0560*/ 	.word	0x00000000
        /*0564*/ 	.short	0x010a
        /*0566*/ 	.byte	0x05
	.zero		1


	//   ....[66]....
        /*0568*/ 	.word	0x00004610
        /*056c*/ 	.word	0x000000ff
        /*0570*/ 	.word	0x00000000
        /*0574*/ 	.short	0x010a
        /*0576*/ 	.byte	0x05
	.zero		1


	//   ....[67]....
        /*0578*/ 	.word	0x000046b0
        /*057c*/ 	.word	0x00000000
        /*0580*/ 	.word	0x00000000
        /*0584*/ 	.short	0x010a
        /*0586*/ 	.byte	0xff
	.zero		1


	//   ....[68]....
        /*0588*/ 	.word	0x000046f0
        /*058c*/ 	.word	0x00000000
        /*0590*/ 	.word	0x00000000
        /*0594*/ 	.short	0x010a
        /*0596*/ 	.byte	0xff
	.zero		1


	//   ....[69]....
        /*0598*/ 	.word	0x00004770
        /*059c*/ 	.word	0x000000ff
        /*05a0*/ 	.word	0x00000000
        /*05a4*/ 	.short	0x0101
        /*05a6*/ 	.byte	0x04
	.zero		1


	//   ....[70]....
        /*05a8*/ 	.word	0x000047b0
        /*05ac*/ 	.word	0x000000ff
        /*05b0*/ 	.word	0x000000f0
        /*05b4*/ 	.short	0x010a
        /*05b6*/ 	.byte	0x3e
	.zero		1


	//   ....[71]....
        /*05b8*/ 	.word	0x00004810
        /*05bc*/ 	.word	0x000000ff
        /*05c0*/ 	.word	0x00000000
        /*05c4*/ 	.short	0x0101
        /*05c6*/ 	.byte	0x04
	.zero		1


	//   ....[72]....
        /*05c8*/ 	.word	0x00004c40
        /*05cc*/ 	.word	0x00000000
        /*05d0*/ 	.word	0x00000070
        /*05d4*/ 	.short	0x010a
        /*05d6*/ 	.byte	0xff
	.zero		1


	//   ....[73]....
        /*05d8*/ 	.word	0x00004d00
        /*05dc*/ 	.word	0x00000000
        /*05e0*/ 	.word	0x00000000
        /*05e4*/ 	.short	0x0101
        /*05e6*/ 	.byte	0xff
	.zero		1


	//   ....[74]....
        /*05e8*/ 	.word	0x00005020
        /*05ec*/ 	.word	0x000000ff
        /*05f0*/ 	.word	0x00000068
        /*05f4*/ 	.short	0x010a
        /*05f6*/ 	.byte	0x04
	.zero		1


	//   ....[75]....
        /*05f8*/ 	.word	0x00005220
        /*05fc*/ 	.word	0x000000ff
        /*0600*/ 	.word	0x00000040
        /*0604*/ 	.short	0x010a
        /*0606*/ 	.byte	0x04
	.zero		1


	//   ....[76]....
        /*0608*/ 	.word	0x000053a0
        /*060c*/ 	.word	0x000000ff
        /*0610*/ 	.word	0x00000020
        /*0614*/ 	.short	0x010b
        /*0616*/ 	.byte	0x04
	.zero		1


	//   ....[77]....
        /*0618*/ 	.word	0x000053b0
        /*061c*/ 	.word	0x000000ff
        /*0620*/ 	.word	0x00000000
        /*0624*/ 	.short	0x0101
        /*0626*/ 	.byte	0x0d
	.zero		1


	//   ....[78]....
        /*0628*/ 	.word	0x000053c0
        /*062c*/ 	.word	0x000000ff
        /*0630*/ 	.word	0x00000048
        /*0634*/ 	.short	0x010a
        /*0636*/ 	.byte	0x04
	.zero		1


	//   ....[79]....
        /*0638*/ 	.word	0x00005510
        /*063c*/ 	.word	0x000000ff
        /*0640*/ 	.word	0x00000028
        /*0644*/ 	.short	0x010b
        /*0646*/ 	.byte	0x04
	.zero		1


	//   ....[80]....
        /*0648*/ 	.word	0x00005520
        /*064c*/ 	.word	0x000000ff
        /*0650*/ 	.word	0x00000000
        /*0654*/ 	.short	0x0101
        /*0656*/ 	.byte	0x0e
	.zero		1


	//   ....[81]....
        /*0658*/ 	.word	0x00005530
        /*065c*/ 	.word	0x000000ff
        /*0660*/ 	.word	0x00000050
        /*0664*/ 	.short	0x010a
        /*0666*/ 	.byte	0x04
	.zero		1


	//   ....[82]....
        /*0668*/ 	.word	0x00005680
        /*066c*/ 	.word	0x000000ff
        /*0670*/ 	.word	0x00000030
        /*0674*/ 	.short	0x010b
        /*0676*/ 	.byte	0x04
	.zero		1


	//   ....[83]....
        /*0678*/ 	.word	0x00005690
        /*067c*/ 	.word	0x000000ff
        /*0680*/ 	.word	0x00000000
        /*0684*/ 	.short	0x0101
        /*0686*/ 	.byte	0x0f
	.zero		1


	//   ....[84]....
        /*0688*/ 	.word	0x000056a0
        /*068c*/ 	.word	0x000000ff
        /*0690*/ 	.word	0x00000058
        /*0694*/ 	.short	0x010a
        /*0696*/ 	.byte	0x04
	.zero		1


	//   ....[85]....
        /*0698*/ 	.word	0x00005800
        /*069c*/ 	.word	0x000000ff
        /*06a0*/ 	.word	0x00000038
        /*06a4*/ 	.short	0x010b
        /*06a6*/ 	.byte	0x04
	.zero		1


	//   ....[86]....
        /*06a8*/ 	.word	0x00005810
        /*06ac*/ 	.word	0x000000ff
        /*06b0*/ 	.word	0x00000000
        /*06b4*/ 	.short	0x0101
        /*06b6*/ 	.byte	0x15
	.zero		1


	//   ....[87]....
        /*06b8*/ 	.word	0x00005820
        /*06bc*/ 	.word	0x000000ff
        /*06c0*/ 	.word	0x00000040
        /*06c4*/ 	.short	0x010a
        /*06c6*/ 	.byte	0x04
	.zero		1


	//   ....[88]....
        /*06c8*/ 	.word	0x00005970
        /*06cc*/ 	.word	0x000000ff
        /*06d0*/ 	.word	0x00000020
        /*06d4*/ 	.short	0x010b
        /*06d6*/ 	.byte	0x04
	.zero		1


	//   ....[89]....
        /*06d8*/ 	.word	0x00005980
        /*06dc*/ 	.word	0x000000ff
        /*06e0*/ 	.word	0x00000000
        /*06e4*/ 	.short	0x0101
        /*06e6*/ 	.byte	0x0d
	.zero		1


	//   ....[90]....
        /*06e8*/ 	.word	0x00005990
        /*06ec*/ 	.word	0x000000ff
        /*06f0*/ 	.word	0x00000048
        /*06f4*/ 	.short	0x010a
        /*06f6*/ 	.byte	0x04
	.zero		1


	//   ....[91]....
        /*06f8*/ 	.word	0x00005ae0
        /*06fc*/ 	.word	0x000000ff
        /*0700*/ 	.word	0x00000028
        /*0704*/ 	.short	0x010b
        /*0706*/ 	.byte	0x04
	.zero		1


	//   ....[92]....
        /*0708*/ 	.word	0x00005af0
        /*070c*/ 	.word	0x000000ff
        /*0710*/ 	.word	0x00000000
        /*0714*/ 	.short	0x0101
        /*0716*/ 	.byte	0x0e
	.zero		1


	//   ....[93]....
        /*0718*/ 	.word	0x00005b00
        /*071c*/ 	.word	0x000000ff
        /*0720*/ 	.word	0x00000050
        /*0724*/ 	.short	0x010a
        /*0726*/ 	.byte	0x04
	.zero		1


	//   ....[94]....
        /*0728*/ 	.word	0x00005c80
        /*072c*/ 	.word	0x000000ff
        /*0730*/ 	.word	0x00000030
        /*0734*/ 	.short	0x010b
        /*0736*/ 	.byte	0x04
	.zero		1


	//   ....[95]....
        /*0738*/ 	.word	0x00005cc0
        /*073c*/ 	.word	0x000000ff
        /*0740*/ 	.word	0x00000000
        /*0744*/ 	.short	0x0101
        /*0746*/ 	.byte	0x0f
	.zero		1


	//   ....[96]....
        /*0748*/ 	.word	0x00005d00
        /*074c*/ 	.word	0x000000ff
        /*0750*/ 	.word	0x00000058
        /*0754*/ 	.short	0x010a
        /*0756*/ 	.byte	0x04
	.zero		1


	//   ....[97]....
        /*0758*/ 	.word	0x00005f30
        /*075c*/ 	.word	0x000000ff
        /*0760*/ 	.word	0x00000038
        /*0764*/ 	.short	0x010b
        /*0766*/ 	.byte	0x04
	.zero		1


	//   ....[98]....
        /*0768*/ 	.word	0x00005f50
        /*076c*/ 	.word	0x000000ff
        /*0770*/ 	.word	0x00000000
        /*0774*/ 	.short	0x0101
        /*0776*/ 	.byte	0x15
	.zero		1


	//   ....[99]....
        /*0778*/ 	.word	0x00005f70
        /*077c*/ 	.word	0x000000ff
        /*0780*/ 	.word	0x00000040
        /*0784*/ 	.short	0x010a
        /*0786*/ 	.byte	0x04
	.zero		1


	//   ....[100]....
        /*0788*/ 	.word	0x00005f90
        /*078c*/ 	.word	0x000000ff
        /*0790*/ 	.word	0x00000048
        /*0794*/ 	.short	0x010a
        /*0796*/ 	.byte	0x04
	.zero		1


	//   ....[101]....
        /*0798*/ 	.word	0x00005fb0
        /*079c*/ 	.word	0x000000ff
        /*07a0*/ 	.word	0x00000050
        /*07a4*/ 	.short	0x010a
        /*07a6*/ 	.byte	0x04
	.zero		1


	//   ....[102]....
        /*07a8*/ 	.word	0x00006000
        /*07ac*/ 	.word	0x00000002
        /*07b0*/ 	.word	0x00000058
        /*07b4*/ 	.short	0x010a
        /*07b6*/ 	.byte	0xff
	.zero		1


	//   ....[103]....
        /*07b8*/ 	.word	0x00006320
        /*07bc*/ 	.word	0x00000000
        /*07c0*/ 	.word	0x00000070
        /*07c4*/ 	.short	0x010a
        /*07c6*/ 	.byte	0xff
	.zero		1


	//   ....[104]....
        /*07c8*/ 	.word	0x00006430
        /*07cc*/ 	.word	0x00000000
        /*07d0*/ 	.word	0x00000000
        /*07d4*/ 	.short	0x0101
        /*07d6*/ 	.byte	0xff
	.zero		1


	//   ....[105]....
        /*07d8*/ 	.word	0x00006e80
        /*07dc*/ 	.word	0x000000ff
        /*07e0*/ 	.word	0x00000020
        /*07e4*/ 	.short	0x010a
        /*07e6*/ 	.byte	0x24
	.zero		1


	//   ....[106]....
        /*07e8*/ 	.word	0x00006eb0
        /*07ec*/ 	.word	0x00000053
        /*07f0*/ 	.word	0x00000090
        /*07f4*/ 	.short	0x010a
        /*07f6*/ 	.byte	0xff
	.zero		1


	//   ....[107]....
        /*07f8*/ 	.word	0x00006fa0
        /*07fc*/ 	.word	0x000000ff
        /*0800*/ 	.word	0x00000020
        /*0804*/ 	.short	0x010a
        /*0806*/ 	.byte	0x24
	.zero		1


	//   ....[108]....
        /*0808*/ 	.word	0x00007090
        /*080c*/ 	.word	0x00000053
        /*0810*/ 	.word	0x00000090
        /*0814*/ 	.short	0x010a
        /*0816*/ 	.byte	0xff
	.zero		1


	//   ....[109]....
        /*0818*/ 	.word	0x00007660
        /*081c*/ 	.word	0x00000000
        /*0820*/ 	.word	0x00000000
        /*0824*/ 	.short	0x0101
        /*0826*/ 	.byte	0xff
	.zero		1


	//   ....[110]....
        /*0828*/ 	.word	0x00007670
        /*082c*/ 	.word	0x00000002
        /*0830*/ 	.word	0x00000020
        /*0834*/ 	.short	0x010a
        /*0836*/ 	.byte	0xff
	.zero		1


	//   ....[111]....
        /*0838*/ 	.word	0x00007750
        /*083c*/ 	.word	0x00000002
        /*0840*/ 	.word	0x00000020
        /*0844*/ 	.short	0x010a
        /*0846*/ 	.byte	0xff
	.zero		1


	//   ....[112]....
        /*0848*/ 	.word	0x00007db0
        /*084c*/ 	.word	0x00000010
        /*0850*/ 	.word	0x00000000
        /*0854*/ 	.short	0x0101
        /*0856*/ 	.byte	0xff
	.zero		1


	//   ....[113]....
        /*0858*/ 	.word	0x00007dd0
        /*085c*/ 	.word	0x00000000
        /*0860*/ 	.word	0x00000020
        /*0864*/ 	.short	0x010a
        /*0866*/ 	.byte	0xff
	.zero		1


	//   ....[114]....
        /*0868*/ 	.word	0x00007ea0
        /*086c*/ 	.word	0x00000000
        /*0870*/ 	.word	0x00000020
        /*0874*/ 	.short	0x010a
        /*0876*/ 	.byte	0xff
	.zero		1


	//   ....[115]....
        /*0878*/ 	.word	0x00008510
        /*087c*/ 	.word	0x00000010
        /*0880*/ 	.word	0x00000000
        /*0884*/ 	.short	0x0101
        /*0886*/ 	.byte	0xff
	.zero		1


	//   ....[116]....
        /*0888*/ 	.word	0x00008530
        /*088c*/ 	.word	0x00000000
        /*0890*/ 	.word	0x00000020
        /*0894*/ 	.short	0x010a
        /*0896*/ 	.byte	0xff
	.zero		1


	//   ....[117]....
        /*0898*/ 	.word	0x00008600
        /*089c*/ 	.word	0x00000000
        /*08a0*/ 	.word	0x00000020
        /*08a4*/ 	.short	0x010a
        /*08a6*/ 	.byte	0xff
	.zero		1


	//   ....[118]....
        /*08a8*/ 	.word	0x00008ca0
        /*08ac*/ 	.word	0x00000010
        /*08b0*/ 	.word	0x00000000
        /*08b4*/ 	.short	0x0101
        /*08b6*/ 	.byte	0xff
	.zero		1


	//   ....[119]....
        /*08b8*/ 	.word	0x00008cc0
        /*08bc*/ 	.word	0x00000000
        /*08c0*/ 	.word	0x00000020
        /*08c4*/ 	.short	0x010a
        /*08c6*/ 	.byte	0xff
	.zero		1


	//   ....[120]....
        /*08c8*/ 	.word	0x00008d90
        /*08cc*/ 	.word	0x00000000
        /*08d0*/ 	.word	0x00000020
        /*08d4*/ 	.short	0x010a
        /*08d6*/ 	.byte	0xff
	.zero		1


	//   ....[121]....
        /*08d8*/ 	.word	0x00009470
        /*08dc*/ 	.word	0x00000010
        /*08e0*/ 	.word	0x00000000
        /*08e4*/ 	.short	0x0101
        /*08e6*/ 	.byte	0xff
	.zero		1


	//   ....[122]....
        /*08e8*/ 	.word	0x00009490
        /*08ec*/ 	.word	0x00000000
        /*08f0*/ 	.word	0x00000020
        /*08f4*/ 	.short	0x010a
        /*08f6*/ 	.byte	0xff
	.zero		1


	//   ....[123]....
        /*08f8*/ 	.word	0x00009560
        /*08fc*/ 	.word	0x00000000
        /*0900*/ 	.word	0x00000020
        /*0904*/ 	.short	0x010a
        /*0906*/ 	.byte	0xff
	.zero		1


	//   ....[124]....
        /*0908*/ 	.word	0x00009c10
        /*090c*/ 	.word	0x00000010
        /*0910*/ 	.word	0x00000000
        /*0914*/ 	.short	0x0101
        /*0916*/ 	.byte	0xff
	.zero		1


	//   ....[125]....
        /*0918*/ 	.word	0x00009c30
        /*091c*/ 	.word	0x00000000
        /*0920*/ 	.word	0x00000020
        /*0924*/ 	.short	0x010a
        /*0926*/ 	.byte	0xff
	.zero		1


	//   ....[126]....
        /*0928*/ 	.word	0x00009d00
        /*092c*/ 	.word	0x00000000
        /*0930*/ 	.word	0x00000020
        /*0934*/ 	.short	0x010a
        /*0936*/ 	.byte	0xff
	.zero		1


	//   ....[127]....
        /*0938*/ 	.word	0x0000a3b0
        /*093c*/ 	.word	0x00000010
        /*0940*/ 	.word	0x00000000
        /*0944*/ 	.short	0x0101
        /*0946*/ 	.byte	0xff
	.zero		1


	//   ....[128]....
        /*0948*/ 	.word	0x0000a3d0
        /*094c*/ 	.word	0x00000000
        /*0950*/ 	.word	0x00000020
        /*0954*/ 	.short	0x010a
        /*0956*/ 	.byte	0xff
	.zero		1


	//   ....[129]....
        /*0958*/ 	.word	0x0000a4a0
        /*095c*/ 	.word	0x00000000
        /*0960*/ 	.word	0x00000020
        /*0964*/ 	.short	0x010a
        /*0966*/ 	.byte	0xff
	.zero		1


	//   ....[130]....
        /*0968*/ 	.word	0x0000a710
        /*096c*/ 	.word	0x00000053
        /*0970*/ 	.word	0x00000000
        /*0974*/ 	.short	0x0101
        /*0976*/ 	.byte	0xff
	.zero		1


	//   ....[131]....
        /*0978*/ 	.word	0x0000ab50
        /*097c*/ 	.word	0x00000000
        /*0980*/ 	.word	0x00000000
        /*0984*/ 	.short	0x0101
        /*0986*/ 	.byte	0xff
	.zero		1


	//   ....[132]....
        /*0988*/ 	.word	0x0000adc0
        /*098c*/ 	.word	0x000000ff
        /*0990*/ 	.word	0x00000000
        /*0994*/ 	.short	0x0101
        /*0996*/ 	.byte	0x04
	.zero		1


	//   ....[133]....
        /*0998*/ 	.word	0x0000ade0
        /*099c*/ 	.word	0x00000002
        /*09a0*/ 	.word	0x000000e0
        /*09a4*/ 	.short	0x010a
        /*09a6*/ 	.byte	0xff
	.zero		1


	//   ....[134]....
        /*09a8*/ 	.word	0x0000ae40
        /*09ac*/ 	.word	0x00000002
        /*09b0*/ 	.word	0x00000010
        /*09b4*/ 	.short	0x010a
        /*09b6*/ 	.byte	0xff
	.zero		1


	//   ....[135]....
        /*09b8*/ 	.word	0x0000aea0
        /*09bc*/ 	.word	0x00000002
        /*09c0*/ 	.word	0x00000010
        /*09c4*/ 	.short	0x010a
        /*09c6*/ 	.byte	0xff
	.zero		1


	//   ....[136]....
        /*09c8*/ 	.word	0x0000aef0
        /*09cc*/ 	.word	0x00000002
        /*09d0*/ 	.word	0x00000070
        /*09d4*/ 	.short	0x010a
        /*09d6*/ 	.byte	0xff
	.zero		1


	//   ....[137]....
        /*09d8*/ 	.word	0x0000af50
        /*09dc*/ 	.word	0x00000000
        /*09e0*/ 	.word	0x00000000
        /*09e4*/ 	.short	0x010a
        /*09e6*/ 	.byte	0xff
	.zero		1


	//   ....[138]....
        /*09e8*/ 	.word	0x0000afa0
        /*09ec*/ 	.word	0x00000000
        /*09f0*/ 	.word	0x000000d0
        /*09f4*/ 	.short	0x010a
        /*09f6*/ 	.byte	0xff
	.zero		1


	//   ....[139]....
        /*09f8*/ 	.word	0x0000b000
        /*09fc*/ 	.word	0x00000000
        /*0a00*/ 	.word	0x00000080
        /*0a04*/ 	.short	0x010a
        /*0a06*/ 	.byte	0xff
	.zero		1


	//   ....[140]....
        /*0a08*/ 	.word	0x0000b050
        /*0a0c*/ 	.word	0x00000000
        /*0a10*/ 	.word	0x00000070
        /*0a14*/ 	.short	0x010a
        /*0a16*/ 	.byte	0xff
	.zero		1


	//   ....[141]....
        /*0a18*/ 	.word	0x0000b0b0
        /*0a1c*/ 	.word	0x00000000
        /*0a20*/ 	.word	0x00000080
        /*0a24*/ 	.short	0x010a
        /*0a26*/ 	.byte	0xff
	.zero		1


	//   ....[142]....
        /*0a28*/ 	.word	0x0000b110
        /*0a2c*/ 	.word	0x00000004
        /*0a30*/ 	.word	0x00000008
        /*0a34*/ 	.short	0x010a
        /*0a36*/ 	.byte	0xff
	.zero		1


	//   ....[143]....
        /*0a38*/ 	.word	0x0000b1f0
        /*0a3c*/ 	.word	0x00000002
        /*0a40*/ 	.word	0x00000008
        /*0a44*/ 	.short	0x010a
        /*0a46*/ 	.byte	0xff
	.zero		1


	//   ....[144]....
        /*0a48*/ 	.word	0x0000b240
        /*0a4c*/ 	.word	0x00000000
        /*0a50*/ 	.word	0x00000070
        /*0a54*/ 	.short	0x010a
        /*0a56*/ 	.byte	0xff
	.zero		1


	//   ....[145]....
        /*0a58*/ 	.word	0x0000b2b0
        /*0a5c*/ 	.word	0x00000000
        /*0a60*/ 	.word	0x000000b0
        /*0a64*/ 	.short	0x010a
        /*0a66*/ 	.byte	0xff
	.zero		1


	//   ....[146]....
        /*0a68*/ 	.word	0x0000b310
        /*0a6c*/ 	.word	0x00000000
        /*0a70*/ 	.word	0x00000000
        /*0a74*/ 	.short	0x010a
        /*0a76*/ 	.byte	0xff
	.zero		1


	//   ....[147]....
        /*0a78*/ 	.word	0x0000b370
        /*0a7c*/ 	.word	0x00000000
        /*0a80*/ 	.word	0x00000000
        /*0a84*/ 	.short	0x010a
        /*0a86*/ 	.byte	0xff
	.zero		1


	//   ....[148]....
        /*0a88*/ 	.word	0x0000b3d0
        /*0a8c*/ 	.word	0x00000000
        /*0a90*/ 	.word	0x00000000
        /*0a94*/ 	.short	0x010a
        /*0a96*/ 	.byte	0xff
	.zero		1


	//   ....[149]....
        /*0a98*/ 	.word	0x0000b430
        /*0a9c*/ 	.word	0x00000000
        /*0aa0*/ 	.word	0x00000000
        /*0aa4*/ 	.short	0x010a
        /*0aa6*/ 	.byte	0xff
	.zero		1


	//   ....[150]....
        /*0aa8*/ 	.word	0x0000b490
        /*0aac*/ 	.word	0x00000000
        /*0ab0*/ 	.word	0x000000f0
        /*0ab4*/ 	.short	0x010a
        /*0ab6*/ 	.byte	0xff
	.zero		1


	//   ....[151]....
        /*0ab8*/ 	.word	0x0000b4e0
        /*0abc*/ 	.word	0x00000000
        /*0ac0*/ 	.word	0x00000070
        /*0ac4*/ 	.short	0x010a
        /*0ac6*/ 	.byte	0xff
	.zero		1


	//   ....[152]....
        /*0ac8*/ 	.word	0x0000b540
        /*0acc*/ 	.word	0x00000000
        /*0ad0*/ 	.word	0x00000068
        /*0ad4*/ 	.short	0x010a
        /*0ad6*/ 	.byte	0xff
	.zero		1


	//   ....[153]....
        /*0ad8*/ 	.word	0x0000b5a0
        /*0adc*/ 	.word	0x00000000
        /*0ae0*/ 	.word	0x00000040
        /*0ae4*/ 	.short	0x010a
        /*0ae6*/ 	.byte	0xff
	.zero		1


	//   ....[154]....
        /*0ae8*/ 	.word	0x0000b600
        /*0aec*/ 	.word	0x00000000
        /*0af0*/ 	.word	0x00000048
        /*0af4*/ 	.short	0x010a
        /*0af6*/ 	.byte	0xff
	.zero		1


	//   ....[155]....
        /*0af8*/ 	.word	0x0000b660
        /*0afc*/ 	.word	0x00000000
        /*0b00*/ 	.word	0x00000050
        /*0b04*/ 	.short	0x010a
        /*0b06*/ 	.byte	0xff
	.zero		1


	//   ....[156]....
        /*0b08*/ 	.word	0x0000b6c0
        /*0b0c*/ 	.word	0x00000000
        /*0b10*/ 	.word	0x00000058
        /*0b14*/ 	.short	0x010a
        /*0b16*/ 	.byte	0xff
	.zero		1


	//   ....[157]....
        /*0b18*/ 	.word	0x0000b720
        /*0b1c*/ 	.word	0x00000000
        /*0b20*/ 	.word	0x00000040
        /*0b24*/ 	.short	0x010a
        /*0b26*/ 	.byte	0xff
	.zero		1


	//   ....[158]....
        /*0b28*/ 	.word	0x0000b780
        /*0b2c*/ 	.word	0x00000000
        /*0b30*/ 	.word	0x00000048
        /*0b34*/ 	.short	0x010a
        /*0b36*/ 	.byte	0xff
	.zero		1


	//   ....[159]....
        /*0b38*/ 	.word	0x0000b7e0
        /*0b3c*/ 	.word	0x00000000
        /*0b40*/ 	.word	0x00000050
        /*0b44*/ 	.short	0x010a
        /*0b46*/ 	.byte	0xff
	.zero		1


	//   ....[160]....
        /*0b48*/ 	.word	0x0000b840
        /*0b4c*/ 	.word	0x00000000
        /*0b50*/ 	.word	0x00000058
        /*0b54*/ 	.short	0x010a
        /*0b56*/ 	.byte	0xff
	.zero		1


	//   ....[161]....
        /*0b58*/ 	.word	0x0000b8a0
        /*0b5c*/ 	.word	0x00000000
        /*0b60*/ 	.word	0x00000040
        /*0b64*/ 	.short	0x010a
        /*0b66*/ 	.byte	0xff
	.zero		1


	//   ....[162]....
        /*0b68*/ 	.word	0x0000b900
        /*0b6c*/ 	.word	0x00000000
        /*0b70*/ 	.word	0x00000048
        /*0b74*/ 	.short	0x010a
        /*0b76*/ 	.byte	0xff
	.zero		1


	//   ....[163]....
        /*0b78*/ 	.word	0x0000b960
        /*0b7c*/ 	.word	0x00000002
        /*0b80*/ 	.word	0x00000050
        /*0b84*/ 	.short	0x010a
        /*0b86*/ 	.byte	0xff
	.zero		1


	//   ....[164]....
        /*0b88*/ 	.word	0x0000b9b0
        /*0b8c*/ 	.word	0x00000000
        /*0b90*/ 	.word	0x00000070
        /*0b94*/ 	.short	0x010a
        /*0b96*/ 	.byte	0xff
	.zero		1


	//   ....[165]....
        /*0b98*/ 	.word	0x0000ba10
        /*0b9c*/ 	.word	0x00000002
        /*0ba0*/ 	.word	0x00000020
        /*0ba4*/ 	.short	0x010a
        /*0ba6*/ 	.byte	0xff
	.zero		1


	//   ....[166]....
        /*0ba8*/ 	.word	0x0000ba60
        /*0bac*/ 	.word	0x00000053
        /*0bb0*/ 	.word	0x00000090
        /*0bb4*/ 	.short	0x010a
        /*0bb6*/ 	.byte	0xff
	.zero		1


	//   ....[167]....
        /*0bb8*/ 	.word	0x0000bab0
        /*0bbc*/ 	.word	0x00000002
        /*0bc0*/ 	.word	0x00000020
        /*0bc4*/ 	.short	0x010a
        /*0bc6*/ 	.byte	0xff
	.zero		1


	//   ....[168]....
        /*0bc8*/ 	.word	0x0000bb00
        /*0bcc*/ 	.word	0x00000000
        /*0bd0*/ 	.word	0x00000020
        /*0bd4*/ 	.short	0x010a
        /*0bd6*/ 	.byte	0xff
	.zero		1


	//   ....[169]....
        /*0bd8*/ 	.word	0x0000bb50
        /*0bdc*/ 	.word	0x00000000
        /*0be0*/ 	.word	0x00000020
        /*0be4*/ 	.short	0x010a
        /*0be6*/ 	.byte	0xff
	.zero		1


	//   ....[170]....
        /*0be8*/ 	.word	0x0000bba0
        /*0bec*/ 	.word	0x00000000
        /*0bf0*/ 	.word	0x00000020
        /*0bf4*/ 	.short	0x010a
        /*0bf6*/ 	.byte	0xff
	.zero		1


	//   ....[171]....
        /*0bf8*/ 	.word	0x0000bbf0
        /*0bfc*/ 	.word	0x00000000
        /*0c00*/ 	.word	0x00000020
        /*0c04*/ 	.short	0x010a
        /*0c06*/ 	.byte	0xff
	.zero		1


	//   ....[172]....
        /*0c08*/ 	.word	0x0000bc40
        /*0c0c*/ 	.word	0x00000000
        /*0c10*/ 	.word	0x00000020
        /*0c14*/ 	.short	0x010a
        /*0c16*/ 	.byte	0xff
	.zero		1


	//   ....[173]....
        /*0c18*/ 	.word	0x0000bc90
        /*0c1c*/ 	.word	0x00000000
        /*0c20*/ 	.word	0x00000020
        /*0c24*/ 	.short	0x010a
        /*0c26*/ 	.byte	0xff
	.zero		1


	//----- nvinfo : EIATTR_NUM_MBARRIERS
	.align		4
.L_47:
        /*0c28*/ 	.byte	0x03, 0x38
        /*0c2a*/ 	.short	0x001f


	//----- nvinfo : EIATTR_EXIT_INSTR_OFFSETS
	.align		4
        /*0c2c*/ 	.byte	0x04, 0x1c
        /*0c2e*/ 	.short	(.L_49 - .L_48)


	//   ....[0]....
.L_48:
        /*0c30*/ 	.word	0x00002ba0


	//   ....[1]....
        /*0c34*/ 	.word	0x000030a0


	//   ....[2]....
        /*0c38*/ 	.word	0x00003100


	//   ....[3]....
        /*0c3c*/ 	.word	0x00004a50


	//   ....[4]....
        /*0c40*/ 	.word	0x00006030


	//   ....[5]....
        /*0c44*/ 	.word	0x00006070


	//   ....[6]....
        /*0c48*/ 	.word	0x0000acb0


	//   ....[7]....
        /*0c4c*/ 	.word	0x0000ad30


	//   ....[8]....
        /*0c50*/ 	.word	0x0000ad60


	//   ....[9]....
        /*0c54*/ 	.word	0x0000add0


	//----- nvinfo : EIATTR_MAX_THREADS
	.align		4
.L_49:
        /*0c58*/ 	.byte	0x04, 0x05
        /*0c5a*/ 	.short	(.L_51 - .L_50)
.L_50:
        /*0c5c*/ 	.word	0x00000100
        /*0c60*/ 	.word	0x00000001
        /*0c64*/ 	.word	0x00000001


	//----- nvinfo : EIATTR_CRS_STACK_SIZE
	.align		4
.L_51:
        /*0c68*/ 	.byte	0x04, 0x1e
        /*0c6a*/ 	.short	(.L_53 - .L_52)
.L_52:
        /*0c6c*/ 	.word	0x00000000


	//----- nvinfo : EIATTR_CBANK_PARAM_SIZE
	.align		4
.L_53:
        /*0c70*/ 	.byte	0x03, 0x19
        /*0c72*/ 	.short	0x0800


	//----- nvinfo : EIATTR_PARAM_CBANK
	.align		4
        /*0c74*/ 	.byte	0x04, 0x0a
        /*0c76*/ 	.short	(.L_55 - .L_54)
	.align		4
.L_54:
        /*0c78*/ 	.word	index@(.nv.constant0._ZN7cutlass13device_kernelINS_4gemm6kernel13GemmUniversalIN4cute5tupleIJiiiiEEENS1_10collective13CollectiveMmaINS1_35MainloopSm100TmaUmmaWarpSpecializedILi2ELi2ELi4ENS5_IJNS4_1CILi2EEENSA_ILi1EEESC_EEEEENS5_IJNSA_ILi256EEENSA_ILi128EEESG_EEEfNS5_IJlSC_lEEEfSI_NS4_8TiledMMAINS4_8MMA_AtomIJNS4_23SM100_MMA_TF32_2x1SM_SSINS_10tfloat32_tESM_fLi256ELi128ELNS4_4UMMA5MajorE0ELSO_0ELNSN_7ScaleInE0ELSP_0EEEEEENS4_6LayoutINS5_IJSC_SC_SC_EEENS5_IJNSA_ILi0EEESU_SU_EEEEENS5_IJNS4_10UnderscoreESX_SX_EEEEENS4_18SM100_TMA_2SM_LOADENS4_14ComposedLayoutINS4_7SwizzleILi3ELi4ELi3EEENS4_18smem_ptr_flag_bitsILi32EEENSS_INS5_IJNSA_ILi8EEENSA_ILi32EEEEEENS5_IJS17_SC_EEEEEEEvNS4_8identityES10_S1B_vS1C_EENS_8epilogue10collective18CollectiveEpilogueINS1E_23Sm100TmaWarpSpecializedILi4ELi2ELi16ELb1ELb0EEEJNS5_IJSG_SG_SG_EEENS5_IJNSS_ISG_SC_EENSS_INSA_ILi16EEESC_EEEEEfSI_fSI_NS1E_6fusion15FusionCallbacksIS1I_NS1O_17LinearCombinationIffffLNS_15FloatRoundStyleE2EEES1J_S1N_JEEENS4_5SM1004TMEM4LOAD26SM100_TMEM_LOAD_32dp32b16xENS4_13SM90_TMA_LOADENS11_INS12_ILi2ELi4ELi3EEES15_NSS_INS5_IJS16_S1L_EEENS5_IJS1L_SC_EEEEEEENS4_39AutoVectorizingCopyWithAssumedAlignmentILi128EEENS4_14SM90_TMA_STOREES23_S25_S25_EEEvvEEEEvNT_6ParamsE)
        /*0c7c*/ 	.short	0x0380
        /*0c7e*/ 	.short	0x0800


	//----- nvinfo : EIATTR_SW_WAR
	.align		4
.L_55:
        /*0c80*/ 	.byte	0x04, 0x36
        /*0c82*/ 	.short	(.L_57 - .L_56)
.L_56:
        /*0c84*/ 	.word	0x00000008
.L_57:


//--------------------- .nv.callgraph             --------------------------
	.section	.nv.callgraph,"",@"SHT_CUDA_CALLGRAPH"
	.align	4
	.sectionentsize	8
	.align		4
        /*0000*/ 	.word	0x00000000
	.align		4
        /*0004*/ 	.word	0xffffffff
	.align		4
        /*0008*/ 	.word	index@(_ZN7cutlass13device_kernelINS_4gemm6kernel13GemmUniversalIN4cute5tupleIJiiiiEEENS1_10collective13CollectiveMmaINS1_35MainloopSm100TmaUmmaWarpSpecializedILi2ELi2ELi4ENS5_IJNS4_1CILi2EEENSA_ILi1EEESC_EEEEENS5_IJNSA_ILi256EEENSA_ILi128EEESG_EEEfNS5_IJlSC_lEEEfSI_NS4_8TiledMMAINS4_8MMA_AtomIJNS4_23SM100_MMA_TF32_2x1SM_SSINS_10tfloat32_tESM_fLi256ELi128ELNS4_4UMMA5MajorE0ELSO_0ELNSN_7ScaleInE0ELSP_0EEEEEENS4_6LayoutINS5_IJSC_SC_SC_EEENS5_IJNSA_ILi0EEESU_SU_EEEEENS5_IJNS4_10UnderscoreESX_SX_EEEEENS4_18SM100_TMA_2SM_LOADENS4_14ComposedLayoutINS4_7SwizzleILi3ELi4ELi3EEENS4_18smem_ptr_flag_bitsILi32EEENSS_INS5_IJNSA_ILi8EEENSA_ILi32EEEEEENS5_IJS17_SC_EEEEEEEvNS4_8identityES10_S1B_vS1C_EENS_8epilogue10collective18CollectiveEpilogueINS1E_23Sm100TmaWarpSpecializedILi4ELi2ELi16ELb1ELb0EEEJNS5_IJSG_SG_SG_EEENS5_IJNSS_ISG_SC_EENSS_INSA_ILi16EEESC_EEEEEfSI_fSI_NS1E_6fusion15FusionCallbacksIS1I_NS1O_17LinearCombinationIffffLNS_15FloatRoundStyleE2EEES1J_S1N_JEEENS4_5SM1004TMEM4LOAD26SM100_TMEM_LOAD_32dp32b16xENS4_13SM90_TMA_LOADENS11_INS12_ILi2ELi4ELi3EEES15_NSS_INS5_IJS16_S1L_EEENS5_IJS1L_SC_EEEEEEENS4_39AutoVectorizingCopyWithAssumedAlignmentILi128EEENS4_14SM90_TMA_STOREES23_S25_S25_EEEvvEEEEvNT_6ParamsE)
	.align		4
        /*000c*/ 	.word	index@(__assertfail)
	.align		4
        /*0010*/ 	.word	0x00000000
	.align		4
        /*0014*/ 	.word	0xfffffffe
	.align		4
        /*0018*/ 	.word	0x00000000
	.align		4
        /*001c*/ 	.word	0xfffffffd
	.align		4
        /*0020*/ 	.word	0x00000000
	.align		4
        /*0024*/ 	.word	0xfffffffc


//--------------------- .nv.constant4             --------------------------
	.section	.nv.constant4,"a",@progbits
	.align	8
	.align		8
.nv.constant4:
        /*0000*/ 	.dword	__assertfail
	.align		8
        /*0008*/ 	.dword	__unnamed_1
	.align		8
        /*0010*/ 	.dword	__unnamed_2
	.align		8
        /*0018*/ 	.dword	_ZN40_INTERNAL_e09525a4_4_k_cu_b8ef7cbf_311924cuda3std3__45__cpo5beginE
	.align		8
        /*0020*/ 	.dword	_ZN40_INTERNAL_e09525a4_4_k_cu_b8ef7cbf_311924cuda3std3__45__cpo3endE
	.align		8
        /*0028*/ 	.dword	_ZN40_INTERNAL_e09525a4_4_k_cu_b8ef7cbf_311924cuda3std3__45__cpo6cbeginE
	.align		8
        /*0030*/ 	.dword	_ZN40_INTERNAL_e09525a4_4_k_cu_b8ef7cbf_311924cuda3std3__45__cpo4cendE
	.align		8
        /*0038*/ 	.dword	_ZN40_INTERNAL_e09525a4_4_k_cu_b8ef7cbf_311924cuda3std3__442_GLOBAL__N__e09525a4_4_k_cu_b8ef7cbf_311926ignoreE
	.align		8
        /*0040*/ 	.dword	_ZN40_INTERNAL_e09525a4_4_k_cu_b8ef7cbf_311924cuda3std3__419piecewise_constructE
	.align		8
        /*0048*/ 	.dword	_ZN40_INTERNAL_e09525a4_4_k_cu_b8ef7cbf_311924cuda3std3__48in_placeE
	.align		8
        /*0050*/ 	.dword	_ZN40_INTERNAL_e09525a4_4_k_cu_b8ef7cbf_311924cuda3std6ranges3__45__cpo4swapE
	.align		8
        /*0058*/ 	.dword	_ZN40_INTERNAL_e09525a4_4_k_cu_b8ef7cbf_311924cuda3std6ranges3__45__cpo9iter_moveE
	.align		8
        /*0060*/ 	.dword	_ZN40_INTERNAL_e09525a4_4_k_cu_b8ef7cbf_311924cute7productE
	.align		8
        /*0068*/ 	.dword	_ZN40_INTERNAL_e09525a4_4_k_cu_b8ef7cbf_311924cute1_E
	.align		8
        /*0070*/ 	.dword	$str$25
	.align		8
        /*0078*/ 	.dword	$str$26
	.align		8
        /*0080*/ 	.dword	$str$27
	.align		8
        /*0088*/ 	.dword	$str$28


//--------------------- .text._ZN7cutlass13device_kernelINS_4gemm6kernel13GemmUniversalIN4cute5tupleIJiiiiEEENS1_10collective13CollectiveMmaINS1_35MainloopSm100TmaUmmaWarpSpecializedILi2ELi2ELi4ENS5_IJNS4_1CILi2EEENSA_ILi1EEESC_EEEEENS5_IJNSA_ILi256EEENSA_ILi128EEESG_EEEfNS5_IJlSC_lEEEfSI_NS4_8TiledMMAINS4_8MMA_AtomIJNS4_23SM100_MMA_TF32_2x1SM_SSINS_10tfloat32_tESM_fLi256ELi128ELNS4_4UMMA5MajorE0ELSO_0ELNSN_7ScaleInE0ELSP_0EEEEEENS4_6LayoutINS5_IJSC_SC_SC_EEENS5_IJNSA_ILi0EEESU_SU_EEEEENS5_IJNS4_10UnderscoreESX_SX_EEEEENS4_18SM100_TMA_2SM_LOADENS4_14ComposedLayoutINS4_7SwizzleILi3ELi4ELi3EEENS4_18smem_ptr_flag_bitsILi32EEENSS_INS5_IJNSA_ILi8EEENSA_ILi32EEEEEENS5_IJS17_SC_EEEEEEEvNS4_8identityES10_S1B_vS1C_EENS_8epilogue10collective18CollectiveEpilogueINS1E_23Sm100TmaWarpSpecializedILi4ELi2ELi16ELb1ELb0EEEJNS5_IJSG_SG_SG_EEENS5_IJNSS_ISG_SC_EENSS_INSA_ILi16EEESC_EEEEEfSI_fSI_NS1E_6fusion15FusionCallbacksIS1I_NS1O_17LinearCombinationIffffLNS_15FloatRoundStyleE2EEES1J_S1N_JEEENS4_5SM1004TMEM4LOAD26SM100_TMEM_LOAD_32dp32b16xENS4_13SM90_TMA_LOADENS11_INS12_ILi2ELi4ELi3EEES15_NSS_INS5_IJS16_S1L_EEENS5_IJS1L_SC_EEEEEEENS4_39AutoVectorizingCopyWithAssumedAlignmentILi128EEENS4_14SM90_TMA_STOREES23_S25_S25_EEEvvEEEEvNT_6ParamsE --------------------------
	.section	.text._ZN7cutlass13device_kernelINS_4gemm6kernel13GemmUniversalIN4cute5tupleIJiiiiEEENS1_10collective13CollectiveMmaINS1_35MainloopSm100TmaUmmaWarpSpecializedILi2ELi2ELi4ENS5_IJNS4_1CILi2EEENSA_ILi1EEESC_EEEEENS5_IJNSA_ILi256EEENSA_ILi128EEESG_EEEfNS5_IJlSC_lEEEfSI_NS4_8TiledMMAINS4_8MMA_AtomIJNS4_23SM100_MMA_TF32_2x1SM_SSINS_10tfloat32_tESM_fLi256ELi128ELNS4_4UMMA5MajorE0ELSO_0ELNSN_7ScaleInE0ELSP_0EEEEEENS4_6LayoutINS5_IJSC_SC_SC_EEENS5_IJNSA_ILi0EEESU_SU_EEEEENS5_IJNS4_10UnderscoreESX_SX_EEEEENS4_18SM100_TMA_2SM_LOADENS4_14ComposedLayoutINS4_7SwizzleILi3ELi4ELi3EEENS4_18smem_ptr_flag_bitsILi32EEENSS_INS5_IJNSA_ILi8EEENSA_ILi32EEEEEENS5_IJS17_SC_EEEEEEEvNS4_8identityES10_S1B_vS1C_EENS_8epilogue10collective18CollectiveEpilogueINS1E_23Sm100TmaWarpSpecializedILi4ELi2ELi16ELb1ELb0EEEJNS5_IJSG_SG_SG_EEENS5_IJNSS_ISG_SC_EENSS_INSA_ILi16EEESC_EEEEEfSI_fSI_NS1E_6fusion15FusionCallbacksIS1I_NS1O_17LinearCombinationIffffLNS_15FloatRoundStyleE2EEES1J_S1N_JEEENS4_5SM1004TMEM4LOAD26SM100_TMEM_LOAD_32dp32b16xENS4_13SM90_TMA_LOADENS11_INS12_ILi2ELi4ELi3EEES15_NSS_INS5_IJS16_S1L_EEENS5_IJS1L_SC_EEEEEEENS4_39AutoVectorizingCopyWithAssumedAlignmentILi128EEENS4_14SM90_TMA_STOREES23_S25_S25_EEEvvEEEEvNT_6ParamsE,"ax",@progbits
	.align	128
.text._ZN7cutlass13device_kernelINS_4gemm6kernel13GemmUniversalIN4cute5tupleIJiiiiEEENS1_10collective13CollectiveMmaINS1_35MainloopSm100TmaUmmaWarpSpecializedILi2ELi2ELi4ENS5_IJNS4_1CILi2EEENSA_ILi1EEESC_EEEEENS5_IJNSA_ILi256EEENSA_ILi128EEESG_EEEfNS5_IJlSC_lEEEfSI_NS4_8TiledMMAINS4_8MMA_AtomIJNS4_23SM100_MMA_TF32_2x1SM_SSINS_10tfloat32_tESM_fLi256ELi128ELNS4_4UMMA5MajorE0ELSO_0ELNSN_7ScaleInE0ELSP_0EEEEEENS4_6LayoutINS5_IJSC_SC_SC_EEENS5_IJNSA_ILi0EEESU_SU_EEEEENS5_IJNS4_10UnderscoreESX_SX_EEEEENS4_18SM100_TMA_2SM_LOADENS4_14ComposedLayoutINS4_7SwizzleILi3ELi4ELi3EEENS4_18smem_ptr_flag_bitsILi32EEENSS_INS5_IJNSA_ILi8EEENSA_ILi32EEEEEENS5_IJS17_SC_EEEEEEEvNS4_8identityES10_S1B_vS1C_EENS_8epilogue10collective18CollectiveEpilogueINS1E_23Sm100TmaWarpSpecializedILi4ELi2ELi16ELb1ELb0EEEJNS5_IJSG_SG_SG_EEENS5_IJNSS_ISG_SC_EENSS_INSA_ILi16EEESC_EEEEEfSI_fSI_NS1E_6fusion15FusionCallbacksIS1I_NS1O_17LinearCombinationIffffLNS_15FloatRoundStyleE2EEES1J_S1N_JEEENS4_5SM1004TMEM4LOAD26SM100_TMEM_LOAD_32dp32b16xENS4_13SM90_TMA_LOADENS11_INS12_ILi2ELi4ELi3EEES15_NSS_INS5_IJS16_S1L_EEENS5_IJS1L_SC_EEEEEEENS4_39AutoVectorizingCopyWithAssumedAlignmentILi128EEENS4_14SM90_TMA_STOREES23_S25_S25_EEEvvEEEEvNT_6ParamsE:
        .type           _ZN7cutlass13device_kernelINS_4gemm6kernel13GemmUniversalIN4cute5tupleIJiiiiEEENS1_10collective13CollectiveMmaINS1_35MainloopSm100TmaUmmaWarpSpecializedILi2ELi2ELi4ENS5_IJNS4_1CILi2EEENSA_ILi1EEESC_EEEEENS5_IJNSA_ILi256EEENSA_ILi128EEESG_EEEfNS5_IJlSC_lEEEfSI_NS4_8TiledMMAINS4_8MMA_AtomIJNS4_23SM100_MMA_TF32_2x1SM_SSINS_10tfloat32_tESM_fLi256ELi128ELNS4_4UMMA5MajorE0ELSO_0ELNSN_7ScaleInE0ELSP_0EEEEEENS4_6LayoutINS5_IJSC_SC_SC_EEENS5_IJNSA_ILi0EEESU_SU_EEEEENS5_IJNS4_10UnderscoreESX_SX_EEEEENS4_18SM100_TMA_2SM_LOADENS4_14ComposedLayoutINS4_7SwizzleILi3ELi4ELi3EEENS4_18smem_ptr_flag_bitsILi32EEENSS_INS5_IJNSA_ILi8EEENSA_ILi32EEEEEENS5_IJS17_SC_EEEEEEEvNS4_8identityES10_S1B_vS1C_EENS_8epilogue10collective18CollectiveEpilogueINS1E_23Sm100TmaWarpSpecializedILi4ELi2ELi16ELb1ELb0EEEJNS5_IJSG_SG_SG_EEENS5_IJNSS_ISG_SC_EENSS_INSA_ILi16EEESC_EEEEEfSI_fSI_NS1E_6fusion15FusionCallbacksIS1I_NS1O_17LinearCombinationIffffLNS_15FloatRoundStyleE2EEES1J_S1N_JEEENS4_5SM1004TMEM4LOAD26SM100_TMEM_LOAD_32dp32b16xENS4_13SM90_TMA_LOADENS11_INS12_ILi2ELi4ELi3EEES15_NSS_INS5_IJS16_S1L_EEENS5_IJS1L_SC_EEEEEEENS4_39AutoVectorizingCopyWithAssumedAlignmentILi128EEENS4_14SM90_TMA_STOREES23_S25_S25_EEEvvEEEEvNT_6ParamsE,@function
        .size           _ZN7cutlass13device_kernelINS_4gemm6kernel13GemmUniversalIN4cute5tupleIJiiiiEEENS1_10collective13CollectiveMmaINS1_35MainloopSm100TmaUmmaWarpSpecializedILi2ELi2ELi4ENS5_IJNS4_1CILi2EEENSA_ILi1EEESC_EEEEENS5_IJNSA_ILi256EEENSA_ILi128EEESG_EEEfNS5_IJlSC_lEEEfSI_NS4_8TiledMMAINS4_8MMA_AtomIJNS4_23SM100_MMA_TF32_2x1SM_SSINS_10tfloat32_tESM_fLi256ELi128ELNS4_4UMMA5MajorE0ELSO_0ELNSN_7ScaleInE0ELSP_0EEEEEENS4_6LayoutINS5_IJSC_SC_SC_EEENS5_IJNSA_ILi0EEESU_SU_EEEEENS5_IJNS4_10UnderscoreESX_SX_EEEEENS4_18SM100_TMA_2SM_LOADENS4_14ComposedLayoutINS4_7SwizzleILi3ELi4ELi3EEENS4_18smem_ptr_flag_bitsILi32EEENSS_INS5_IJNSA_ILi8EEENSA_ILi32EEEEEENS5_IJS17_SC_EEEEEEEvNS4_8identityES10_S1B_vS1C_EENS_8epilogue10collective18CollectiveEpilogueINS1E_23Sm100TmaWarpSpecializedILi4ELi2ELi16ELb1ELb0EEEJNS5_IJSG_SG_SG_EEENS5_IJNSS_ISG_SC_EENSS_INSA_ILi16EEESC_EEEEEfSI_fSI_NS1E_6fusion15FusionCallbacksIS1I_NS1O_17LinearCombinationIffffLNS_15FloatRoundStyleE2EEES1J_S1N_JEEENS4_5SM1004TMEM4LOAD26SM100_TMEM_LOAD_32dp32b16xENS4_13SM90_TMA_LOADENS11_INS12_ILi2ELi4ELi3EEES15_NSS_INS5_IJS16_S1L_EEENS5_IJS1L_SC_EEEEEEENS4_39AutoVectorizingCopyWithAssumedAlignmentILi128EEENS4_14SM90_TMA_STOREES23_S25_S25_EEEvvEEEEvNT_6ParamsE,(.L_x_239 - _ZN7cutlass13device_kernelINS_4gemm6kernel13GemmUniversalIN4cute5tupleIJiiiiEEENS1_10collective13CollectiveMmaINS1_35MainloopSm100TmaUmmaWarpSpecializedILi2ELi2ELi4ENS5_IJNS4_1CILi2EEENSA_ILi1EEESC_EEEEENS5_IJNSA_ILi256EEENSA_ILi128EEESG_EEEfNS5_IJlSC_lEEEfSI_NS4_8TiledMMAINS4_8MMA_AtomIJNS4_23SM100_MMA_TF32_2x1SM_SSINS_10tfloat32_tESM_fLi256ELi128ELNS4_4UMMA5MajorE0ELSO_0ELNSN_7ScaleInE0ELSP_0EEEEEENS4_6LayoutINS5_IJSC_SC_SC_EEENS5_IJNSA_ILi0EEESU_SU_EEEEENS5_IJNS4_10UnderscoreESX_SX_EEEEENS4_18SM100_TMA_2SM_LOADENS4_14ComposedLayoutINS4_7SwizzleILi3ELi4ELi3EEENS4_18smem_ptr_flag_bitsILi32EEENSS_INS5_IJNSA_ILi8EEENSA_ILi32EEEEEENS5_IJS17_SC_EEEEEEEvNS4_8identityES10_S1B_vS1C_EENS_8epilogue10collective18CollectiveEpilogueINS1E_23Sm100TmaWarpSpecializedILi4ELi2ELi16ELb1ELb0EEEJNS5_IJSG_SG_SG_EEENS5_IJNSS_ISG_SC_EENSS_INSA_ILi16EEESC_EEEEEfSI_fSI_NS1E_6fusion15FusionCallbacksIS1I_NS1O_17LinearCombinationIffffLNS_15FloatRoundStyleE2EEES1J_S1N_JEEENS4_5SM1004TMEM4LOAD26SM100_TMEM_LOAD_32dp32b16xENS4_13SM90_TMA_LOADENS11_INS12_ILi2ELi4ELi3EEES15_NSS_INS5_IJS16_S1L_EEENS5_IJS1L_SC_EEEEEEENS4_39AutoVectorizingCopyWithAssumedAlignmentILi128EEENS4_14SM90_TMA_STOREES23_S25_S25_EEEvvEEEEvNT_6ParamsE)
        .other          _ZN7cutlass13device_kernelINS_4gemm6kernel13GemmUniversalIN4cute5tupleIJiiiiEEENS1_10collective13CollectiveMmaINS1_35MainloopSm100TmaUmmaWarpSpecializedILi2ELi2ELi4ENS5_IJNS4_1CILi2EEENSA_ILi1EEESC_EEEEENS5_IJNSA_ILi256EEENSA_ILi128EEESG_EEEfNS5_IJlSC_lEEEfSI_NS4_8TiledMMAINS4_8MMA_AtomIJNS4_23SM100_MMA_TF32_2x1SM_SSINS_10tfloat32_tESM_fLi256ELi128ELNS4_4UMMA5MajorE0ELSO_0ELNSN_7ScaleInE0ELSP_0EEEEEENS4_6LayoutINS5_IJSC_SC_SC_EEENS5_IJNSA_ILi0EEESU_SU_EEEEENS5_IJNS4_10UnderscoreESX_SX_EEEEENS4_18SM100_TMA_2SM_LOADENS4_14ComposedLayoutINS4_7SwizzleILi3ELi4ELi3EEENS4_18smem_ptr_flag_bitsILi32EEENSS_INS5_IJNSA_ILi8EEENSA_ILi32EEEEEENS5_IJS17_SC_EEEEEEEvNS4_8identityES10_S1B_vS1C_EENS_8epilogue10collective18CollectiveEpilogueINS1E_23Sm100TmaWarpSpecializedILi4ELi2ELi16ELb1ELb0EEEJNS5_IJSG_SG_SG_EEENS5_IJNSS_ISG_SC_EENSS_INSA_ILi16EEESC_EEEEEfSI_fSI_NS1E_6fusion15FusionCallbacksIS1I_NS1O_17LinearCombinationIffffLNS_15FloatRoundStyleE2EEES1J_S1N_JEEENS4_5SM1004TMEM4LOAD26SM100_TMEM_LOAD_32dp32b16xENS4_13SM90_TMA_LOADENS11_INS12_ILi2ELi4ELi3EEES15_NSS_INS5_IJS16_S1L_EEENS5_IJS1L_SC_EEEEEEENS4_39AutoVectorizingCopyWithAssumedAlignmentILi128EEENS4_14SM90_TMA_STOREES23_S25_S25_EEEvvEEEEvNT_6ParamsE,@"STO_CUDA_ENTRY STV_DEFAULT"
_ZN7cutlass13device_kernelINS_4gemm6kernel13GemmUniversalIN4cute5tupleIJiiiiEEENS1_10collective13CollectiveMmaINS1_35MainloopSm100TmaUmmaWarpSpecializedILi2ELi2ELi4ENS5_IJNS4_1CILi2EEENSA_ILi1EEESC_EEEEENS5_IJNSA_ILi256EEENSA_ILi128EEESG_EEEfNS5_IJlSC_lEEEfSI_NS4_8TiledMMAINS4_8MMA_AtomIJNS4_23SM100_MMA_TF32_2x1SM_SSINS_10tfloat32_tESM_fLi256ELi128ELNS4_4UMMA5MajorE0ELSO_0ELNSN_7ScaleInE0ELSP_0EEEEEENS4_6LayoutINS5_IJSC_SC_SC_EEENS5_IJNSA_ILi0EEESU_SU_EEEEENS5_IJNS4_10UnderscoreESX_SX_EEEEENS4_18SM100_TMA_2SM_LOADENS4_14ComposedLayoutINS4_7SwizzleILi3ELi4ELi3EEENS4_18smem_ptr_flag_bitsILi32EEENSS_INS5_IJNSA_ILi8EEENSA_ILi32EEEEEENS5_IJS17_SC_EEEEEEEvNS4_8identityES10_S1B_vS1C_EENS_8epilogue10collective18CollectiveEpilogueINS1E_23Sm100TmaWarpSpecializedILi4ELi2ELi16ELb1ELb0EEEJNS5_IJSG_SG_SG_EEENS5_IJNSS_ISG_SC_EENSS_INSA_ILi16EEESC_EEEEEfSI_fSI_NS1E_6fusion15FusionCallbacksIS1I_NS1O_17LinearCombinationIffffLNS_15FloatRoundStyleE2EEES1J_S1N_JEEENS4_5SM1004TMEM4LOAD26SM100_TMEM_LOAD_32dp32b16xENS4_13SM90_TMA_LOADENS11_INS12_ILi2ELi4ELi3EEES15_NSS_INS5_IJS16_S1L_EEENS5_IJS1L_SC_EEEEEEENS4_39AutoVectorizingCopyWithAssumedAlignmentILi128EEENS4_14SM90_TMA_STOREES23_S25_S25_EEEvvEEEEvNT_6ParamsE:
[----:B------:R-:W1:Y:S01]  /*0000*/  LDC R1, c[0x0][0x37c] ;  /* 0x0000df00ff017b82 */ /* 0x000e620000000800 */
[----:B------:R-:W2:Y:S01]  /*0010*/  S2R R76, SR_TID.X ;  /* 0x00000000004c7919 */ /* 0x000ea20000002100 */
[----:B------:R-:W3:Y:S06]  /*0020*/  LDCU.64 UR8, c[0x0][0x890] ;  /* 0x00011200ff0877ac */ /* 0x000eec0008000a00 */
[----:B------:R-:W4:Y:S01]  /*0030*/  S2UR UR46, SR_CgaCtaId ;  /* 0x00000000002e79c3 */ /* 0x000f220000008800 */
[----:B------:R-:W-:Y:S02]  /*0040*/  PRMT R64, RZ, 0x7610, R64 ;  /* 0x00007610ff407816 */ /* 0x000fe40000000040 */
[----:B------:R-:W-:Y:S01]  /*0050*/  ELECT P1, URZ, PT ;  /* 0x0000000000ff782f */ /* 0x000fe20003820000 */
[----:B------:R-:W1:Y:S01]  /*0060*/  LDCU.64 UR52, c[0x0][0x358] ;  /* 0x00006b00ff3477ac */ /* 0x000e620008000a00 */
[----:B---3--:R-:W-:-:S04]  /*0070*/  UISETP.NE.U32.AND UP0, UPT, UR8, URZ, UPT ;  /* 0x000000ff0800728c */ /* 0x008fc8000bf05070 */
[----:B------:R-:W-:Y:S02]  /*0080*/  UISETP.NE.AND.EX UP0, UPT, UR9, URZ, UPT, UP0 ;  /* 0x000000ff0900728c */ /* 0x000fe4000bf05300 */
[----:B----4-:R-:W-:Y:S02]  /*0090*/  ULOP3.LUT UR5, UR46, 0x1, URZ, 0xc0, !UPT ;  /* 0x000000012e057892 */ /* 0x010fe4000f8ec0ff */
[----:B------:R-:W-:Y:S01]  /*00a0*/  ULOP3.LUT UR4, UR46, 0x1, URZ, 0x3c, !UPT ;  /* 0x000000012e047892 */ /* 0x000fe2000f8e3cff */
[----:B--2---:R-:W-:-:S03]  /*00b0*/  SHF.R.U32.HI R68, RZ, 0x5, R76 ;  /* 0x00000005ff447819 */ /* 0x004fc6000001164c */
[----:B------:R-:W-:Y:S02]  /*00c0*/  IMAD.U32 R12, RZ, RZ, UR5 ;  /* 0x00000005ff0c7e24 */ /* 0x000fe4000f8e00ff */
[----:B------:R-:W-:Y:S01]  /*00d0*/  IMAD.U32 R11, RZ, RZ, UR4 ;  /* 0x00000004ff0b7e24 */ /* 0x000fe2000f8e00ff */
[----:B------:R-:W2:Y:S02]  /*00e0*/  SHFL.IDX PT, R0, R68, RZ, 0x1f ;  /* 0x00001fff44007589 */ /* 0x000ea400000e0000 */
[----:B--2---:R-:W-:Y:S01]  /*00f0*/  R2UR UR10, R0 ;  /* 0x00000000000a72ca */ /* 0x004fe200000e0000 */
[----:B-1----:R-:W-:-:S14]  /*0100*/  BRA.U UP0, `(.L_x_0) ;  /* 0x00000001002c7547 */ /* 0x002fdc000b800000 */
[----:B------:R-:W1:Y:S02]  /*0110*/  LDCU.64 UR4, c[0x0][0x888] ;  /* 0x00011100ff0477ac */ /* 0x000e640008000a00 */
[----:B-1----:R-:W-:-:S04]  /*0120*/  UISETP.NE.U32.AND UP0, UPT, UR4, URZ, UPT ;  /* 0x000000ff0400728c */ /* 0x002fc8000bf05070 */
[----:B------:R-:W-:-:S09]  /*0130*/  UISETP.NE.AND.EX UP0, UPT, UR5, URZ, UPT, UP0 ;  /* 0x000000ff0500728c */ /* 0x000fd2000bf05300 */
[----:B------:R-:W-:Y:S05]  /*0140*/  BRA.U !UP0, `(.L_x_1) ;  /* 0x0000000108107547 */ /* 0x000fea000b800000 */
[----:B------:R-:W1:Y:S02]  /*0150*/  LDC.64 R2, c[0x0][0x888] ;  /* 0x00022200ff027b82 */ /* 0x000e640000000a00 */
[----:B-1----:R1:W5:Y:S01]  /*0160*/  LDG.E R35, desc[UR52][R2.64] ;  /* 0x0000003402237981 */ /* 0x002362000c1e1900 */
[----:B------:R-:W-:Y:S01]  /*0170*/  HFMA2 R64, -RZ, RZ, 0, 5.9604644775390625e-08 ;  /* 0x00000001ff407431 */ /* 0x000fe200000001ff */
[----:B------:R-:W-:Y:S05]  /*0180*/  BRA `(.L_x_0) ;  /* 0x00000000000c7947 */ /* 0x000fea0003800000 */
.L_x_1:
[----:B------:R-:W1:Y:S01]  /*0190*/  LDCU UR4, c[0x0][0x880] ;  /* 0x00011000ff0477ac */ /* 0x000e620008000800 */
[----:B------:R-:W-:Y:S01]  /*01a0*/  HFMA2 R64, -RZ, RZ, 0, 5.9604644775390625e-08 ;  /* 0x00000001ff407431 */ /* 0x000fe200000001ff */
[----:B-1----:R-:W-:-:S07]  /*01b0*/  MOV R35, UR4 ;  /* 0x0000000400237c02 */ /* 0x002fce0008000f00 */
.L_x_0:
[----:B------:R-:W2:Y:S02]  /*01c0*/  LDCU.64 UR4, c[0x0][0x8b0] ;  /* 0x00011600ff0477ac */ /* 0x000ea40008000a00 */
[----:B--2---:R-:W-:-:S04]  /*01d0*/  UISETP.NE.U32.AND UP0, UPT, UR4, URZ, UPT ;  /* 0x000000ff0400728c */ /* 0x004fc8000bf05070 */
[----:B------:R-:W-:-:S09]  /*01e0*/  UISETP.NE.AND.EX UP0, UPT, UR5, URZ, UPT, UP0 ;  /* 0x000000ff0500728c */ /* 0x000fd2000bf05300 */
[----:B------:R-:W-:Y:S05]  /*01f0*/  BRA.U UP0, `(.L_x_2) ;  /* 0x0000000100247547 */ /* 0x000fea000b800000 */
[----:B------:R-:W2:Y:S02]  /*0200*/  LDCU.64 UR4, c[0x0][0x8a8] ;  /* 0x00011500ff0477ac */ /* 0x000ea40008000a00 */
[----:B--2---:R-:W-:-:S04]  /*0210*/  UISETP.NE.U32.AND UP0, UPT, UR4, URZ, UPT ;  /* 0x000000ff0400728c */ /* 0x004fc8000bf05070 */
[----:B------:R-:W-:-:S09]  /*0220*/  UISETP.NE.AND.EX UP0, UPT, UR5, URZ, UPT, UP0 ;  /* 0x000000ff0500728c */ /* 0x000fd2000bf05300 */
[----:B------:R-:W-:Y:S05]  /*0230*/  BRA.U !UP0, `(.L_x_3) ;  /* 0x00000001080c7547 */ /* 0x000fea000b800000 */
[----:B-1----:R-:W1:Y:S02]  /*0240*/  LDC.64 R2, c[0x0][0x8a8] ;  /* 0x00022a00ff027b82 */ /* 0x002e640000000a00 */
[----:B-1----:R2:W5:Y:S01]  /*0250*/  LDG.E R33, desc[UR52][R2.64] ;  /* 0x0000003402217981 */ /* 0x002562000c1e1900 */
[----:B------:R-:W-:Y:S05]  /*0260*/  BRA `(.L_x_2) ;  /* 0x0000000000087947 */ /* 0x000fea0003800000 */
.L_x_3:
[----:B------:R-:W2:Y:S02]  /*0270*/  LDCU UR4, c[0x0][0x8a0] ;  /* 0x00011400ff0477ac */ /* 0x000ea40008000800 */
[----:B--2---:R-:W-:Y:S02]  /*0280*/  MOV R33, UR4 ;  /* 0x0000000400217c02 */ /* 0x004fe40008000f00 */
.L_x_2:
[----:B------:R-:W-:Y:S01]  /*0290*/  IMAD.U32 R0, RZ, RZ, UR10 ;  /* 0x0000000aff007e24 */ /* 0x000fe2000f8e00ff */
[----:B------:R-:W-:Y:S04]  /*02a0*/  BSSY.RECONVERGENT B0, `(.L_x_4) ;  /* 0x000000c000007945 */ /* 0x000fe80003800200 */
[C---:B------:R-:W-:Y:S02]  /*02b0*/  ISETP.NE.OR P2, PT, R0.reuse, 0x1, !P1 ;  /* 0x000000010000780c */ /* 0x040fe40004f45670 */
[----:B------:R-:W-:-:S11]  /*02c0*/  ISETP.NE.OR P0, PT, R0, 0x3, !P1 ;  /* 0x000000030000780c */ /* 0x000fd60004f05670 */
[----:B------:R-:W-:Y:S05]  /*02d0*/  @P2 BRA `(.L_x_5) ;  /* 0x0000000000202947 */ /* 0x000fea0003800000 */
[----:B------:R-:W3:Y:S02]  /*02e0*/  LDCU.64 UR4, c[0x0][0x348] ;  /* 0x00006900ff0477ac */ /* 0x000ee40008000a00 */
[----:B---3--:R-:W-:Y:S02]  /*02f0*/  UIADD3 UR6, UP1, UPT, UR4, 0x80, URZ ;  /* 0x0000008004067890 */ /* 0x008fe4000ff3e0ff */
[----:B------:R-:W-:Y:S02]  /*0300*/  UIADD3 UR4, UP0, UPT, UR4, 0x180, URZ ;  /* 0x0000018004047890 */ /* 0x000fe4000ff1e0ff */
[----:B------:R-:W-:Y:S02]  /*0310*/  UIADD3.X UR7, UPT, UPT, URZ, UR5, URZ, UP1, !UPT ;  /* 0x00000005ff077290 */ /* 0x000fe40008ffe4ff */
[----:B------:R-:W-:-:S07]  /*0320*/  UIADD3.X UR5, UPT, UPT, URZ, UR5, URZ, UP0, !UPT ;  /* 0x00000005ff057290 */ /* 0x000fce00087fe4ff */
[----:B------:R3:W-:Y:S02]  /*0330*/  UTMACCTL.PF [UR6] ;  /* 0x00000000060079b9 */ /* 0x0007e40008040000 */
[----:B------:R3:W-:Y:S02]  /*0340*/  UTMACCTL.PF [UR4] ;  /* 0x00000000040079b9 */ /* 0x0007e40008040000 */
[----:B---3--:R-:W-:Y:S01]  /*0350*/  NOP ;  /* 0x0000000000007918 */ /* 0x008fe20000000000 */
.L_x_5:
[----:B------:R-:W-:Y:S05]  /*0360*/  BSYNC.RECONVERGENT B0 ;  /* 0x0000000000007941 */ /* 0x000fea0003800200 */
.L_x_4:
[----:B------:R-:W-:Y:S04]  /*0370*/  BSSY.RECONVERGENT B0, `(.L_x_6) ;  /* 0x000000a000007945 */ /* 0x000fe80003800200 */
        /* <DEDUP_REMOVED lines=9> */
.L_x_7:
[----:B------:R-:W-:Y:S05]  /*0410*/  BSYNC.RECONVERGENT B0 ;  /* 0x0000000000007941 */ /* 0x000fea0003800200 */
.L_x_6:
[----:B------:R-:W3:Y:S01]  /*0420*/  LDCU.64 UR4, c[0x0][0x888] ;  /* 0x00011100ff0477ac */ /* 0x000ee20008000a00 */
[----:B------:R-:W-:Y:S02]  /*0430*/  UISETP.EQ.U32.AND UP1, UPT, UR8, URZ, UPT ;  /* 0x000000ff0800728c */ /* 0x000fe4000bf22070 */
[----:B------:R-:W-:Y:S02]  /*0440*/  UPLOP3.LUT UP5, UPT, UPT, UPT, UPT, 0x80, 0x8 ;  /* 0x000000000008789c */ /* 0x000fe40003faf070 */
[----:B---3--:R-:W-:-:S04]  /*0450*/  UISETP.NE.U32.AND UP0, UPT, UR4, URZ, UPT ;  /* 0x000000ff0400728c */ /* 0x008fc8000bf05070 */
[----:B------:R-:W-:-:S04]  /*0460*/  UISETP.NE.AND.EX UP0, UPT, UR5, URZ, UPT, UP0 ;  /* 0x000000ff0500728c */ /* 0x000fc8000bf05300 */
[----:B------:R-:W-:-:S04]  /*0470*/  UISETP.EQ.OR.EX UP2, UPT, UR9, URZ, !UP0, UP1 ;  /* 0x000000ff0900728c */ /* 0x000fc8000c742710 */
[----:B------:R-:W-:-:S05]  /*0480*/  UP2UR UR47, UPR, URZ, 0x4 ;  /* 0x00000004ff2f7883 */ /* 0x000fca0008000000 */
[----:B------:R-:W-:Y:S07]  /*0490*/  BRA.U !UP2, `(.L_x_8) ;  /* 0x000000010a207547 */ /* 0x000fee000b800000 */
[----:B------:R-:W-:Y:S01]  /*04a0*/  UISETP.NE.U32.AND UP2, UPT, UR8, URZ, UPT ;  /* 0x000000ff0800728c */ /* 0x000fe2000bf45070 */
[----:B-----5:R-:W-:Y:S01]  /*04b0*/  FSETP.NEU.AND P0, PT, R35, RZ, PT ;  /* 0x000000ff2300720b */ /* 0x020fe20003f0d000 */
[----:B------:R-:W-:Y:S02]  /*04c0*/  USEL UR4, URZ, 0xffffffff, UP0 ;  /* 0xffffffffff047887 */ /* 0x000fe40008000000 */
[----:B------:R-:W-:-:S10]  /*04d0*/  UISETP.NE.AND.EX UP2, UPT, UR9, URZ, UPT, UP2 ;  /* 0x000000ff0900728c */ /* 0x000fd4000bf45320 */
[----:B------:R-:W-:Y:S01]  /*04e0*/  VOTEU.ANY UP1, P0 ;  /* 0x0000000000ff7886 */ /* 0x000fe20000020100 */
[----:B------:R-:W-:-:S04]  /*04f0*/  @!UP2 USEL UR4, URZ, 0xffffffff, UP1 ;  /* 0xffffffffff04a887 */ /* 0x000fc80008800000 */
[----:B------:R-:W-:-:S04]  /*0500*/  ULOP3.LUT UR4, UR4, 0x1, URZ, 0xc0, !UPT ;  /* 0x0000000104047892 */ /* 0x000fc8000f8ec0ff */
[----:B------:R-:W-:-:S11]  /*0510*/  UISETP.NE.U32.AND UP5, UPT, UR4, 0x1, UPT ;  /* 0x000000010400788c */ /* 0x000fd6000bfa5070 */
.L_x_8:
[----:B------:R-:W3:Y:S01]  /*0520*/  SHFL.IDX PT, R0, R68, RZ, 0x1f ;  /* 0x00001fff44007589 */ /* 0x000ee200000e0000 */
[----:B------:R-:W-:Y:S01]  /*0530*/  R2UR UR4, R12 ;  /* 0x000000000c0472ca */ /* 0x000fe200000e0000 */
[----:B------:R-:W-:-:S04]  /*0540*/  UISETP.NE.AND UP1, UPT, UR10, 0x2, UPT ;  /* 0x000000020a00788c */ /* 0x000fc8000bf25270 */
[----:B------:R-:W-:-:S08]  /*0550*/  USEL UR37, URZ, 0x1, UP1 ;  /* 0x00000001ff257887 */ /* 0x000fd00008800000 */
[----:B------:R-:W-:-:S06]  /*0560*/  UISETP.EQ.AND UP2, UPT, UR4, URZ, !UP1 ;  /* 0x000000ff0400728c */ /* 0x000fcc000cf42270 */
[----:B------:R-:W-:Y:S02]  /*0570*/  PLOP3.LUT P5, PT, P1, PT, UP2, 0x80, 0x8 ;  /* 0x000000000008781c */ /* 0x000fe40000faf028 */
[----:B---3--:R-:W-:-:S13]  /*0580*/  ISETP.NE.AND P0, PT, R0, RZ, PT ;  /* 0x000000ff0000720c */ /* 0x008fda0003f05270 */
[----:B------:R-:W-:Y:S05]  /*0590*/  @P0 BRA `(.L_x_9) ;  /* 0x0000000000340947 */ /* 0x000fea0003800000 */
[----:B------:R-:W-:Y:S01]  /*05a0*/  UMOV UR4, 0x400 ;  /* 0x0000040000047882 */ /* 0x000fe20000000000 */
[----:B------:R-:W-:Y:S01]  /*05b0*/  UMOV UR6, 0x1 ;  /* 0x0000000100067882 */ /* 0x000fe20000000000 */
[----:B------:R-:W-:Y:S02]  /*05c0*/  ULEA UR4, UR46, UR4, 0x18 ;  /* 0x000000042e047291 */ /* 0x000fe4000f8ec0ff */
[----:B------:R-:W-:-:S04]  /*05d0*/  UIADD3 UR6, UPT, UPT, -UR6, 0x100000, URZ ;  /* 0x0010000006067890 */ /* 0x000fc8000fffe1ff */
[----:B------:R-:W-:Y:S02]  /*05e0*/  USHF.L.U32 UR7, UR6, 0xb, URZ ;  /* 0x0000000b06077899 */ /* 0x000fe400080006ff */
[----:B------:R-:W-:Y:S01]  /*05f0*/  USHF.L.U32 UR6, UR6, 0x1, URZ ;  /* 0x0000000106067899 */ /* 0x000fe200080006ff */
[----:B------:R-:W-:Y:S01]  /*0600*/  ELECT P0, URZ, PT ;  /* 0x0000000000ff782f */ /* 0x000fe20003800000 */
[----:B------:R-:W3:Y:S10]  /*0610*/  FENCE.VIEW.ASYNC.S ;  /* 0x00000000000073c6 */ /* 0x000ef40000000000 */
[----:B---3--:R3:W4:Y:S01]  /*0620*/  SYNCS.EXCH.64 URZ, [UR4], UR6 ;  /* 0x0000000604ff75b2 */ /* 0x0087220008000100 */
[----:B------:R3:W1:Y:S01]  /*0630*/  SYNCS.EXCH.64 URZ, [UR4+0x10], UR6 ;  /* 0x0000100604ff75b2 */ /* 0x0006620008000100 */
[----:B------:R3:W1:Y:S01]  /*0640*/  SYNCS.EXCH.64 URZ, [UR4+0x8], UR6 ;  /* 0x0000080604ff75b2 */ /* 0x0006620008000100 */
[----:B------:R3:W1:Y:S01]  /*0650*/  SYNCS.EXCH.64 URZ, [UR4+0x18], UR6 ;  /* 0x0000180604ff75b2 */ /* 0x0006620008000100 */
[----:B------:R-:W-:Y:S01]  /*0660*/  NOP ;  /* 0x0000000000007918 */ /* 0x000fe20000000000 */
.L_x_9:
[----:B------:R-:W2:Y:S01]  /*0670*/  SHFL.IDX PT, R0, R68, RZ, 0x1f ;  /* 0x00001fff44007589 */ /* 0x000ea200000e0000 */
[----:B------:R-:W-:Y:S01]  /*0680*/  NOP ;  /* 0x0000000000007918 */ /* 0x000fe20000000000 */
[----:B--2---:R-:W-:-:S13]  /*0690*/  ISETP.NE.AND P0, PT, R0, 0x1, PT ;  /* 0x000000010000780c */ /* 0x004fda0003f05270 */
[----:B------:R-:W-:Y:S05]  /*06a0*/  @P0 BRA `(.L_x_10) ;  /* 0x0000000000540947 */ /* 0x000fea0003800000 */
[----:B---3--:R-:W-:Y:S01]  /*06b0*/  UMOV UR4, 0x400 ;  /* 0x0000040000047882 */ /* 0x008fe20000000000 */
[----:B------:R-:W-:Y:S01]  /*06c0*/  UMOV UR8, 0x20 ;  /* 0x0000002000087882 */ /* 0x000fe20000000000 */
[----:B------:R-:W-:Y:S01]  /*06d0*/  UMOV UR6, 0x80 ;  /* 0x0000008000067882 */ /* 0x000fe20000000000 */
[----:B------:R-:W-:Y:S02]  /*06e0*/  ULEA UR4, UR46, UR4, 0x18 ;  /* 0x000000042e047291 */ /* 0x000fe4000f8ec0ff */
[----:B------:R-:W-:-:S04]  /*06f0*/  UIADD3 UR8, UPT, UPT, -UR8, 0x100000, URZ ;  /* 0x0010000008087890 */ /* 0x000fc8000fffe1ff */
[----:B------:R-:W-:Y:S02]  /*0700*/  USHF.L.U32 UR9, UR8, 0xb, URZ ;  /* 0x0000000b08097899 */ /* 0x000fe400080006ff */
[----:B------:R-:W-:Y:S02]  /*0710*/  USHF.L.U32 UR8, UR8, 0x1, URZ ;  /* 0x0000000108087899 */ /* 0x000fe400080006ff */
[----:B------:R-:W-:-:S04]  /*0720*/  UIADD3 UR6, UPT, UPT, -UR6, 0x100000, URZ ;  /* 0x0010000006067890 */ /* 0x000fc8000fffe1ff */
[----:B------:R-:W-:Y:S02]  /*0730*/  USHF.L.U32 UR7, UR6, 0xb, URZ ;  /* 0x0000000b06077899 */ /* 0x000fe400080006ff */
[----:B------:R-:W-:Y:S01]  /*0740*/  USHF.L.U32 UR6, UR6, 0x1, URZ ;  /* 0x0000000106067899 */ /* 0x000fe200080006ff */
[----:B------:R-:W-:Y:S01]  /*0750*/  ELECT P0, URZ, PT ;  /* 0x0000000000ff782f */ /* 0x000fe20003800000 */
[----:B------:R-:W2:Y:S02]  /*0760*/  FENCE.VIEW.ASYNC.S ;  /* 0x00000000000073c6 */ /* 0x000ea40000000000 */
[----:B--2---:R2:W3:Y:S08]  /*0770*/  SYNCS.EXCH.64 URZ, [UR4+0x20], UR8 ;  /* 0x0000200804ff75b2 */ /* 0x0044f00008000100 */
[----:B------:R2:W1:Y:S01]  /*0780*/  SYNCS.EXCH.64 URZ, [UR4+0x40], UR6 ;  /* 0x0000400604ff75b2 */ /* 0x0004620008000100 */
[----:B------:R2:W1:Y:S01]  /*0790*/  SYNCS.EXCH.64 URZ, [UR4+0x28], UR8 ;  /* 0x0000280804ff75b2 */ /* 0x0004620008000100 */
[----:B------:R2:W1:Y:S01]  /*07a0*/  SYNCS.EXCH.64 URZ, [UR4+0x48], UR6 ;  /* 0x0000480604ff75b2 */ /* 0x0004620008000100 */
[----:B------:R2:W1:Y:S01]  /*07b0*/  SYNCS.EXCH.64 URZ, [UR4+0x30], UR8 ;  /* 0x0000300804ff75b2 */ /* 0x0004620008000100 */
[----:B------:R2:W1:Y:S01]  /*07c0*/  SYNCS.EXCH.64 URZ, [UR4+0x50], UR6 ;  /* 0x0000500604ff75b2 */ /* 0x0004620008000100 */
[----:B------:R2:W1:Y:S01]  /*07d0*/  SYNCS.EXCH.64 URZ, [UR4+0x38], UR8 ;  /* 0x0000380804ff75b2 */ /* 0x0004620008000100 */
[----:B------:R2:W1:Y:S01]  /*07e0*/  SYNCS.EXCH.64 URZ, [UR4+0x58], UR6 ;  /* 0x0000580604ff75b2 */ /* 0x0004620008000100 */
[----:B------:R-:W-:Y:S01]  /*07f0*/  NOP ;  /* 0x0000000000007918 */ /* 0x000fe20000000000 */
.L_x_10:
[----:B------:R-:W4:Y:S01]  /*0800*/  SHFL.IDX PT, R0, R68, RZ, 0x1f ;  /* 0x00001fff44007589 */ /* 0x000f2200000e0000 */
[----:B------:R-:W-:Y:S01]  /*0810*/  NOP ;  /* 0x0000000000007918 */ /* 0x000fe20000000000 */
[----:B----4-:R-:W-:-:S13]  /*0820*/  ISETP.NE.AND P0, PT, R0, 0x3, PT ;  /* 0x000000030000780c */ /* 0x010fda0003f05270 */
[----:B------:R-:W-:Y:S05]  /*0830*/  @P0 BRA `(.L_x_11) ;  /* 0x00000000002c0947 */ /* 0x000fea0003800000 */
[----:B--23--:R-:W-:Y:S01]  /*0840*/  UMOV UR6, 0x400 ;  /* 0x0000040000067882 */ /* 0x00cfe20000000000 */
[----:B------:R-:W-:Y:S01]  /*0850*/  UMOV UR4, 0x20 ;  /* 0x0000002000047882 */ /* 0x000fe20000000000 */
[----:B------:R-:W-:Y:S02]  /*0860*/  ULEA UR6, UR46, UR6, 0x18 ;  /* 0x000000062e067291 */ /* 0x000fe4000f8ec0ff */
[----:B------:R-:W-:-:S04]  /*0870*/  UIADD3 UR4, UPT, UPT, -UR4, 0x100000, URZ ;  /* 0x0010000004047890 */ /* 0x000fc8000fffe1ff */
[----:B------:R-:W-:Y:S02]  /*0880*/  USHF.L.U32 UR5, UR4, 0xb, URZ ;  /* 0x0000000b04057899 */ /* 0x000fe400080006ff */
[----:B------:R-:W-:Y:S01]  /*0890*/  USHF.L.U32 UR4, UR4, 0x1, URZ ;  /* 0x0000000104047899 */ /* 0x000fe200080006ff */
[----:B------:R-:W-:Y:S01]  /*08a0*/  ELECT P0, URZ, PT ;  /* 0x0000000000ff782f */ /* 0x000fe20003800000 */
[----:B------:R-:W2:Y:S10]  /*08b0*/  FENCE.VIEW.ASYNC.S ;  /* 0x00000000000073c6 */ /* 0x000eb40000000000 */
[----:B--2---:R4:W2:Y:S01]  /*08c0*/  SYNCS.EXCH.64 URZ, [UR6+0x60], UR4 ;  /* 0x0000600406ff75b2 */ /* 0x0048a20008000100 */
[----:B------:R4:W3:Y:S02]  /*08d0*/  SYNCS.EXCH.64 URZ, [UR6+0x68], UR4 ;  /* 0x0000680406ff75b2 */ /* 0x0008e40008000100 */
[----:B----4-:R-:W-:Y:S01]  /*08e0*/  NOP ;  /* 0x0000000000007918 */ /* 0x010fe20000000000 */
.L_x_11:
[----:B------:R-:W4:Y:S01]  /*08f0*/  SHFL.IDX PT, R0, R68, RZ, 0x1f ;  /* 0x00001fff44007589 */ /* 0x000f2200000e0000 */
[----:B------:R-:W-:Y:S01]  /*0900*/  NOP ;  /* 0x0000000000007918 */ /* 0x000fe20000000000 */
[----:B----4-:R-:W-:-:S13]  /*0910*/  ISETP.NE.AND P0, PT, R0, 0x4, PT ;  /* 0x000000040000780c */ /* 0x010fda0003f05270 */
[----:B------:R-:W-:Y:S05]  /*0920*/  @P0 BRA `(.L_x_12) ;  /* 0x0000000000480947 */ /* 0x000fea0003800000 */
[----:B--23--:R-:W-:Y:S01]  /*0930*/  UMOV UR4, 0x1e0 ;  /* 0x000001e000047882 */ /* 0x00cfe20000000000 */
[----:B------:R-:W-:Y:S01]  /*0940*/  UMOV UR6, 0x400 ;  /* 0x0000040000067882 */ /* 0x000fe20000000000 */
[----:B------:R-:W-:Y:S01]  /*0950*/  USEL UR4, UR4, 0x1a0, UP5 ;  /* 0x000001a004047887 */ /* 0x000fe2000a800000 */
        /* <DEDUP_REMOVED lines=10> */
[----:B--2---:R4:W2:Y:S08]  /*0a00*/  SYNCS.EXCH.64 URZ, [UR6+0x70], UR8 ;  /* 0x0000700806ff75b2 */ /* 0x0048b00008000100 */
[----:B------:R4:W3:Y:S01]  /*0a10*/  SYNCS.EXCH.64 URZ, [UR6+0x80], UR4 ;  /* 0x0000800406ff75b2 */ /* 0x0008e20008000100 */
[----:B------:R4:W1:Y:S01]  /*0a20*/  SYNCS.EXCH.64 URZ, [UR6+0x78], UR8 ;  /* 0x0000780806ff75b2 */ /* 0x0008620008000100 */
[----:B------:R4:W1:Y:S02]  /*0a30*/  SYNCS.EXCH.64 URZ, [UR6+0x88], UR4 ;  /* 0x0000880406ff75b2 */ /* 0x0008640008000100 */
[----:B----4-:R-:W-:Y:S01]  /*0a40*/  NOP ;  /* 0x0000000000007918 */ /* 0x010fe20000000000 */
.L_x_12:
[----:B------:R-:W4:Y:S01]  /*0a50*/  SHFL.IDX PT, R0, R68, RZ, 0x1f ;  /* 0x00001fff44007589 */ /* 0x000f2200000e0000 */
[----:B------:R-:W-:Y:S01]  /*0a60*/  NOP ;  /* 0x0000000000007918 */ /* 0x000fe20000000000 */
[----:B----4-:R-:W-:-:S13]  /*0a70*/  ISETP.NE.AND P0, PT, R0, 0x5, PT ;  /* 0x000000050000780c */ /* 0x010fda0003f05270 */
[----:B------:R-:W-:Y:S05]  /*0a80*/  @P0 BRA `(.L_x_13) ;  /* 0x0000000000540947 */ /* 0x000fea0003800000 */
[----:B--23--:R-:W-:Y:S01]  /*0a90*/  UMOV UR4, 0x400 ;  /* 0x0000040000047882 */ /* 0x00cfe20000000000 */
        /* <DEDUP_REMOVED lines=14> */
[----:B------:R4:W1:Y:S01]  /*0b80*/  SYNCS.EXCH.64 URZ, [UR4+0xb8], UR8 ;  /* 0x0000b80804ff75b2 */ /* 0x0008620008000100 */
[----:B------:R4:W1:Y:S01]  /*0b90*/  SYNCS.EXCH.64 URZ, [UR4+0xa0], UR6 ;  /* 0x0000a00604ff75b2 */ /* 0x0008620008000100 */
[----:B------:R4:W1:Y:S01]  /*0ba0*/  SYNCS.EXCH.64 URZ, [UR4+0xc0], UR8 ;  /* 0x0000c00804ff75b2 */ /* 0x0008620008000100 */
[----:B------:R4:W1:Y:S01]  /*0bb0*/  SYNCS.EXCH.64 URZ, [UR4+0xa8], UR6 ;  /* 0x0000a80604ff75b2 */ /* 0x0008620008000100 */
[----:B------:R4:W1:Y:S02]  /*0bc0*/  SYNCS.EXCH.64 URZ, [UR4+0xc8], UR8 ;  /* 0x0000c80804ff75b2 */ /* 0x0008640008000100 */
[----:B----4-:R-:W-:Y:S01]  /*0bd0*/  NOP ;  /* 0x0000000000007918 */ /* 0x010fe20000000000 */
.L_x_13:
[----:B------:R-:W4:Y:S01]  /*0be0*/  SHFL.IDX PT, R0, R68, RZ, 0x1f ;  /* 0x00001fff44007589 */ /* 0x000f2200000e0000 */
[----:B------:R-:W-:Y:S01]  /*0bf0*/  ISETP.NE.OR P1, PT, RZ, UR10, !P1 ;  /* 0x0000000aff007c0c */ /* 0x000fe2000cf25670 */
        /* <DEDUP_REMOVED lines=12> */
[----:B------:R4:W3:Y:S01]  /*0cc0*/  SYNCS.EXCH.64 URZ, [UR4+0xe0], UR6 ;  /* 0x0000e00604ff75b2 */ /* 0x0008e20008000100 */
[----:B------:R4:W1:Y:S01]  /*0cd0*/  SYNCS.EXCH.64 URZ, [UR4+0xd8], UR6 ;  /* 0x0000d80604ff75b2 */ /* 0x0008620008000100 */
[----:B------:R4:W1:Y:S02]  /*0ce0*/  SYNCS.EXCH.64 URZ, [UR4+0xe8], UR6 ;  /* 0x0000e80604ff75b2 */ /* 0x0008640008000100 */
[----:B----4-:R-:W-:Y:S01]  /*0cf0*/  NOP ;  /* 0x0000000000007918 */ /* 0x010fe20000000000 */
.L_x_14:
[----:B------:R-:W-:Y:S01]  /*0d00*/  VOTEU.ALL UP1, P1 ;  /* 0x0000000000ff7886 */ /* 0x000fe20000820000 */
[----:B--23--:R-:W2:Y:S01]  /*0d10*/  LDCU UR7, c[0x0][0x36c] ;  /* 0x00006d80ff0777ac */ /* 0x00cea20008000800 */
[----:B------:R-:W-:Y:S01]  /*0d20*/  NOP ;  /* 0x0000000000007918 */ /* 0x000fe20000000000 */
[----:B------:R-:W-:Y:S01]  /*0d30*/  LOP3.LUT R10, R76, 0x1f, RZ, 0xc0, !PT ;  /* 0x0000001f4c0a7812 */ /* 0x000fe200078ec0ff */
[----:B------:R-:W-:Y:S01]  /*0d40*/  UMOV UR4, 0x20 ;  /* 0x0000002000047882 */ /* 0x000fe20000000000 */
[----:B------:R-:W-:Y:S01]  /*0d50*/  @!UP1 UMOV UR6, 0x400 ;  /* 0x0000040000069882 */ /* 0x000fe20000000000 */
[----:B------:R-:W-:-:S04]  /*0d60*/  @!UP1 UIADD3 UR4, UPT, UPT, -UR4, 0x100000, URZ ;  /* 0x0010000004049890 */ /* 0x000fc8000fffe1ff */
[----:B------:R-:W-:Y:S02]  /*0d70*/  @!UP1 USHF.L.U32 UR5, UR4, 0xb, URZ ;  /* 0x0000000b04059899 */ /* 0x000fe400080006ff */
[----:B------:R-:W-:Y:S02]  /*0d80*/  @!UP1 USHF.L.U32 UR4, UR4, 0x1, URZ ;  /* 0x0000000104049899 */ /* 0x000fe400080006ff */
[----:B------:R-:W-:Y:S01]  /*0d90*/  @!UP1 ULEA UR6, UR46, UR6, 0x18 ;  /* 0x000000062e069291 */ /* 0x000fe2000f8ec0ff */
[----:B------:R-:W-:Y:S01]  /*0da0*/  VOTEU.ALL UP1, P1 ;  /* 0x0000000000ff7886 */ /* 0x000fe20000820000 */
[----:B------:R-:W-:Y:S01]  /*0db0*/  UISETP.NE.AND UP4, UPT, UR10, URZ, UPT ;  /* 0x000000ff0a00728c */ /* 0x000fe2000bf85270 */
[----:B------:R-:W3:Y:S09]  /*0dc0*/  FENCE.VIEW.ASYNC.S ;  /* 0x00000000000073c6 */ /* 0x000ef20000000000 */
[----:B---3--:R3:W4:Y:S01]  /*0dd0*/  @!UP1 SYNCS.EXCH.64 URZ, [UR6+0xf0], UR4 ;  /* 0x0000f00406ff95b2 */ /* 0x0087220008000100 */
[----:B--2---:R-:W-:-:S09]  /*0de0*/  UISETP.EQ.U32.AND UP1, UPT, UR7, 0x1, UPT ;  /* 0x000000010700788c */ /* 0x004fd2000bf22070 */
[----:B------:R-:W-:Y:S05]  /*0df0*/  BRA.U !UP1, `(.L_x_15) ;  /* 0x0000000109087547 */ /* 0x000fea000b800000 */
[----:B-1--4-:R-:W-:Y:S01]  /*0e00*/  UCGABAR_ARV ;  /* 0x00000000000079c7 */ /* 0x012fe20008000000 */
[----:B------:R-:W-:Y:S05]  /*0e10*/  BRA `(.L_x_16) ;  /* 0x0000000000047947 */ /* 0x000fea0003800000 */
.L_x_15:
[----:B-1--4-:R-:W-:Y:S01]  /*0e20*/  NOP ;  /* 0x0000000000007918 */ /* 0x012fe20000000000 */
.L_x_16:
[----:B------:R-:W1:Y:S01]  /*0e30*/  S2R R15, SR_CTAID.Y ;  /* 0x00000000000f7919 */ /* 0x000e620000002600 */
[----:B------:R-:W-:-:S05]  /*0e40*/  CS2R.32 R63, SR_CgaSize ;  /* 0x00000000003f7805 */ /* 0x000fca0000008a00 */
[----:B------:R-:W-:-:S05]  /*0e50*/  IMAD R63, R63, -0xa0, RZ ;  /* 0xffffff603f3f7824 */ /* 0x000fca00078e02ff */
[----:B---3--:R-:W-:-:S14]  /*0e60*/  R2UR UR4, R63 ;  /* 0x000000003f0472ca */ /* 0x008fdc00000e0000 */
[----:B------:R-:W2:Y:S01]  /*0e70*/  LDCU UR4, c[0x0][UR4+0x2b4] ;  /* 0x00005680040477ac */ /* 0x000ea20008000800 */
[----:B------:R-:W-:-:S05]  /*0e80*/  CS2R.32 R0, SR_CgaSize ;  /* 0x0000000000007805 */ /* 0x000fca0000008a00 */
[----:B------:R-:W-:-:S06]  /*0e90*/  IMAD R0, R0, -0xa0, RZ ;  /* 0xffffff6000007824 */ /* 0x000fcc00078e02ff */
[----:B------:R-:W3:Y:S01]  /*0ea0*/  LDC R0, c[0x0][R0+0x2a4] ;  /* 0x0000a90000007b82 */ /* 0x000ee20000000800 */
[----:B------:R-:W-:Y:S01]  /*0eb0*/  PRMT R8, RZ, 0x7610, R8 ;  /* 0x00007610ff087816 */ /* 0x000fe20000000008 */
[----:B------:R-:W4:Y:S01]  /*0ec0*/  S2R R9, SR_CTAID.X ;  /* 0x0000000000097919 */ /* 0x000f220000002500 */
[----:B------:R-:W-:-:S05]  /*0ed0*/  CS2R.32 R63, SR_CgaSize ;  /* 0x00000000003f7805 */ /* 0x000fca0000008a00 */
[----:B------:R-:W-:-:S05]  /*0ee0*/  IMAD R63, R63, -0xa0, RZ ;  /* 0xffffff603f3f7824 */ /* 0x000fca00078e02ff */
[----:B------:R-:W-:-:S14]  /*0ef0*/  R2UR UR5, R63 ;  /* 0x000000003f0572ca */ /* 0x000fdc00000e0000 */
[----:B------:R-:W3:Y:S01]  /*0f00*/  LDCU UR5, c[0x0][UR5+0x2b0] ;  /* 0x00005600050577ac */ /* 0x000ee20008000800 */
[----:B------:R-:W-:Y:S01]  /*0f10*/  UISETP.NE.AND UP2, UPT, UR10, 0x2, UPT ;  /* 0x000000020a00788c */ /* 0x000fe2000bf45270 */
[----:B------:R-:W2:Y:S01]  /*0f20*/  LDC R13, c[0x0][0xb24] ;  /* 0x0002c900ff0d7b82 */ /* 0x000ea20000000800 */
[----:B------:R-:W-:-:S05]  /*0f30*/  CS2R.32 R2, SR_CgaSize ;  /* 0x0000000000027805 */ /* 0x000fca0000008a00 */
[----:B------:R-:W-:-:S06]  /*0f40*/  IMAD R2, R2, -0xa0, RZ ;  /* 0xffffff6002027824 */ /* 0x000fcc00078e02ff */
[----:B------:R-:W3:Y:S08]  /*0f50*/  LDC R2, c[0x0][R2+0x2a0] ;  /* 0x0000a80002027b82 */ /* 0x000ef00000000800 */
[----:B------:R-:W3:Y:S01]  /*0f60*/  LDC R26, c[0x0][0xb24] ;  /* 0x0002c900ff1a7b82 */ /* 0x000ee20000000800 */
[----:B-1----:R-:W-:-:S07]  /*0f70*/  I2FP.F32.U32 R62, R15 ;  /* 0x0000000f003e7245 */ /* 0x002fce0000201000 */
[----:B------:R-:W1:Y:S01]  /*0f80*/  S2UR UR60, SR_CTAID.Z ;  /* 0x00000000003c79c3 */ /* 0x000e620000002700 */
[----:B--2---:R-:W-:Y:S01]  /*0f90*/  ISETP.GE.AND P0, PT, R13, 0x1, PT ;  /* 0x000000010d00780c */ /* 0x004fe20003f06270 */
[----:B----4-:R-:W-:Y:S01]  /*0fa0*/  IMAD.MOV.U32 R14, RZ, RZ, R9 ;  /* 0x000000ffff0e7224 */ /* 0x010fe200078e0009 */
[----:B------:R-:W-:Y:S01]  /*0fb0*/  I2FP.F32.U32 R63, R9 ;  /* 0x00000009003f7245 */ /* 0x000fe20000201000 */
[----:B------:R-:W-:Y:S01]  /*0fc0*/  FMUL R62, R62, UR4 ;  /* 0x000000043e3e7c20 */ /* 0x000fe20008400000 */
[----:B------:R-:W2:Y:S03]  /*0fd0*/  LDCU UR4, c[0x0][0xb30] ;  /* 0x00016600ff0477ac */ /* 0x000ea60008000800 */
[----:B---3--:R-:W-:Y:S02]  /*0fe0*/  FMUL R63, R63, UR5 ;  /* 0x000000053f3f7c20 */ /* 0x008fe40008400000 */
[----:B------:R-:W3:Y:S08]  /*0ff0*/  F2I.U32.TRUNC.NTZ R62, R62 ;  /* 0x0000003e003e7305 */ /* 0x000ef0000020f000 */
[----:B------:R-:W4:Y:S01]  /*1000*/  F2I.U32.TRUNC.NTZ R63, R63 ;  /* 0x0000003f003f7305 */ /* 0x000f22000020f000 */
[----:B--2---:R-:W-:Y:S01]  /*1010*/  UISETP.NE.AND UP3, UPT, UR4, 0x1, UPT ;  /* 0x000000010400788c */ /* 0x004fe2000bf65270 */
[----:B---3--:R-:W-:-:S05]  /*1020*/  IADD3 R62, PT, PT, -R62, RZ, RZ ;  /* 0x000000ff3e3e7210 */ /* 0x008fca0007ffe1ff */
[----:B------:R-:W-:Y:S01]  /*1030*/  IMAD R62, R0, R62, R15 ;  /* 0x0000003e003e7224 */ /* 0x000fe200078e020f */
[----:B------:R-:W-:Y:S01]  /*1040*/  PRMT R0, RZ, 0x7610, R0 ;  /* 0x00007610ff007816 */ /* 0x000fe20000000000 */
[----:B----4-:R-:W-:-:S04]  /*1050*/  IMAD.MOV R63, RZ, RZ, -R63 ;  /* 0x000000ffff3f7224 */ /* 0x010fc800078e0a3f */
[----:B------:R-:W-:Y:S01]  /*1060*/  IMAD R63, R2, R63, R9 ;  /* 0x0000003f023f7224 */ /* 0x000fe200078e0209 */
[----:B-1----:R-:W-:Y:S06]  /*1070*/  BRA.U UP4, `(.L_x_17) ;  /* 0x0000000104247547 */ /* 0x002fec000b800000 */
[----:B------:R-:W-:Y:S01]  /*1080*/  ISETP.NE.AND P1, PT, R62, RZ, PT ;  /* 0x000000ff3e00720c */ /* 0x000fe20003f25270 */
[----:B------:R-:W-:Y:S01]  /*1090*/  IMAD.MOV.U32 R0, RZ, RZ, 0x3 ;  /* 0x00000003ff007424 */ /* 0x000fe200078e00ff */
[C---:B------:R-:W-:Y:S02]  /*10a0*/  LOP3.LUT R2, R63.reuse, 0xfffffffe, RZ, 0xc0, !PT ;  /* 0xfffffffe3f027812 */ /* 0x040fe400078ec0ff */
[----:B------:R-:W-:Y:S02]  /*10b0*/  ISETP.LT.U32.OR P1, PT, R63, 0x2, !P1 ;  /* 0x000000023f00780c */ /* 0x000fe40004f21470 */
[----:B------:R-:W-:Y:S02]  /*10c0*/  SHF.L.U32 R0, R0, R2, RZ ;  /* 0x0000000200007219 */ /* 0x000fe400000006ff */
[----:B------:R-:W-:Y:S02]  /*10d0*/  SEL R4, RZ, 0x1, !P1 ;  /* 0x00000001ff047807 */ /* 0x000fe40004800000 */
[----:B------:R-:W-:-:S05]  /*10e0*/  SEL R3, RZ, 0x2, !P1 ;  /* 0x00000002ff037807 */ /* 0x000fca0004800000 */
[----:B------:R-:W-:-:S05]  /*10f0*/  IMAD.IADD R3, R4, 0x1, R3 ;  /* 0x0000000104037824 */ /* 0x000fca00078e0203 */
[----:B------:R-:W-:Y:S02]  /*1100*/  PRMT R8, R3, 0x7610, R8 ;  /* 0x0000761003087816 */ /* 0x000fe40000000008 */
.L_x_17:
[----:B------:R-:W-:Y:S05]  /*1110*/  @!P0 BRA `(.L_x_18) ;  /* 0x0000000000b88947 */ /* 0x000fea0003800000 */
[----:B------:R-:W1:Y:S01]  /*1120*/  LDC.64 R4, c[0x0][0xb18] ;  /* 0x0002c600ff047b82 */ /* 0x000e620000000a00 */
[----:B------:R-:W-:-:S07]  /*1130*/  ISETP.NE.AND P0, PT, R13, 0x1, PT ;  /* 0x000000010d00780c */ /* 0x000fce0003f05270 */
[----:B------:R-:W2:Y:S08]  /*1140*/  LDC R16, c[0x0][0xb0c] ;  /* 0x0002c300ff107b82 */ /* 0x000eb00000000800 */
[----:B------:R-:W3:Y:S08]  /*1150*/  LDC R18, c[0x0][0x370] ;  /* 0x0000dc00ff127b82 */ /* 0x000ef00000000800 */
[----:B------:R-:W4:Y:S01]  /*1160*/  LDC R17, c[0x0][0x374] ;  /* 0x0000dd00ff117b82 */ /* 0x000f220000000800 */
[----:B-1----:R-:W-:-:S07]  /*1170*/  ISETP.NE.AND P1, PT, R4, 0x1, PT ;  /* 0x000000010400780c */ /* 0x002fce0003f25270 */
[----:B------:R-:W3:Y:S01]  /*1180*/  LDC.64 R6, c[0x0][0xb10] ;  /* 0x0002c400ff067b82 */ /* 0x000ee20000000a00 */
[----:B--2---:R-:W-:-:S07]  /*1190*/  ISETP.NE.AND P2, PT, R16, 0x1, PT ;  /* 0x000000011000780c */ /* 0x004fce0003f45270 */
[----:B------:R-:W1:Y:S08]  /*11a0*/  LDC R14, c[0x0][0xb20] ;  /* 0x0002c800ff0e7b82 */ /* 0x000e700000000800 */
[----:B------:R-:W2:Y:S01]  /*11b0*/  LDC.64 R2, c[0x0][0xb28] ;  /* 0x0002ca00ff027b82 */ /* 0x000ea20000000a00 */
[----:B----4-:R-:W-:-:S04]  /*11c0*/  IMAD.HI.U32 R19, R17, R5, RZ ;  /* 0x0000000511137227 */ /* 0x010fc800078e00ff */
[----:B------:R-:W-:-:S04]  /*11d0*/  IMAD.HI.U32 R5, R15, R5, RZ ;  /* 0x000000050f057227 */ /* 0x000fc800078e00ff */
[----:B---3--:R-:W-:-:S05]  /*11e0*/  IMAD.HI.U32 R20, R18, R6, RZ ;  /* 0x0000000612147227 */ /* 0x008fca00078e00ff */
[-C--:B------:R-:W-:Y:S01]  /*11f0*/  @P2 SHF.R.U32.HI R18, RZ, R7.reuse, R20 ;  /* 0x00000007ff122219 */ /* 0x080fe20000011614 */
[----:B------:R-:W-:Y:S01]  /*1200*/  IMAD.HI.U32 R20, R9, R6, RZ ;  /* 0x0000000609147227 */ /* 0x000fe200078e00ff */
[-C--:B-1----:R-:W-:Y:S02]  /*1210*/  @P1 SHF.R.U32.HI R17, RZ, R14.reuse, R19 ;  /* 0x0000000eff111219 */ /* 0x082fe40000011613 */
[----:B------:R-:W-:Y:S02]  /*1220*/  SHF.R.U32.HI R5, RZ, R14, R5 ;  /* 0x0000000eff057219 */ /* 0x000fe40000011605 */
[----:B------:R-:W-:Y:S02]  /*1230*/  SHF.R.U32.HI R20, RZ, R7, R20 ;  /* 0x00000007ff147219 */ /* 0x000fe40000011614 */
[----:B------:R-:W-:Y:S01]  /*1240*/  SEL R5, R15, R5, !P1 ;  /* 0x000000050f057207 */ /* 0x000fe20004800000 */
[----:B--2---:R-:W-:Y:S01]  /*1250*/  IMAD.HI.U32 R19, R17, R2, RZ ;  /* 0x0000000211137227 */ /* 0x004fe200078e00ff */
[----:B------:R-:W-:-:S03]  /*1260*/  SEL R14, R9, R20, !P2 ;  /* 0x00000014090e7207 */ /* 0x000fc60005000000 */
[----:B------:R-:W-:Y:S01]  /*1270*/  IMAD.HI.U32 R6, R18, R2, RZ ;  /* 0x0000000212067227 */ /* 0x000fe200078e00ff */
[----:B------:R-:W-:-:S04]  /*1280*/  @P0 SHF.R.U32.HI R17, RZ, R3, R19 ;  /* 0x00000003ff110219 */ /* 0x000fc80000011613 */
[----:B------:R-:W-:Y:S01]  /*1290*/  @P0 SHF.R.U32.HI R18, RZ, R3, R6 ;  /* 0x00000003ff120219 */ /* 0x000fe20000011606 */
[----:B------:R-:W-:-:S04]  /*12a0*/  IMAD R17, R17, R13, RZ ;  /* 0x0000000d11117224 */ /* 0x000fc800078e02ff */
[----:B------:R-:W-:Y:S01]  /*12b0*/  IMAD R6, R18, R13, RZ ;  /* 0x0000000d12067224 */ /* 0x000fe200078e02ff */
[----:B------:R-:W-:-:S04]  /*12c0*/  ISETP.GE.AND P1, PT, R5, R17, PT ;  /* 0x000000110500720c */ /* 0x000fc80003f26270 */
[----:B------:R-:W-:Y:S01]  /*12d0*/  ISETP.GE.OR P1, PT, R14, R6, P1 ;  /* 0x000000060e00720c */ /* 0x000fe20000f26670 */
[----:B------:R-:W-:-:S05]  /*12e0*/  IMAD.HI.U32 R6, R5, R2, RZ ;  /* 0x0000000205067227 */ /* 0x000fca00078e00ff */
[----:B------:R-:W-:-:S04]  /*12f0*/  SHF.R.U32.HI R6, RZ, R3, R6 ;  /* 0x00000003ff067219 */ /* 0x000fc80000011606 */
[----:B------:R-:W-:-:S03]  /*1300*/  SEL R6, R5, R6, !P0 ;  /* 0x0000000605067207 */ /* 0x000fc60004000000 */
[----:B------:R-:W-:Y:S01]  /*1310*/  @!P1 IMAD.HI.U32 R7, R14, R2, RZ ;  /* 0x000000020e079227 */ /* 0x000fe200078e00ff */
[----:B------:R-:W-:-:S04]  /*1320*/  IADD3 R2, PT, PT, -R6, RZ, RZ ;  /* 0x000000ff06027210 */ /* 0x000fc80007ffe1ff */
[----:B------:R-:W-:Y:S01]  /*1330*/  @!P1 SHF.R.U32.HI R3, RZ, R3, R7 ;  /* 0x00000003ff039219 */ /* 0x000fe20000011607 */
[----:B------:R-:W-:Y:S01]  /*1340*/  IMAD R2, R13, R2, R5 ;  /* 0x000000020d027224 */ /* 0x000fe200078e0205 */
[----:B------:R-:W-:Y:S02]  /*1350*/  IADD3 R7, PT, PT, -R5, RZ, RZ ;  /* 0x000000ff05077210 */ /* 0x000fe40007ffe1ff */
[----:B------:R-:W-:-:S03]  /*1360*/  @!P1 SEL R3, R14, R3, !P0 ;  /* 0x000000030e039207 */ /* 0x000fc60004000000 */
[----:B------:R-:W-:Y:S02]  /*1370*/  IMAD R7, R4, R7, R15 ;  /* 0x0000000704077224 */ /* 0x000fe400078e020f */
[--C-:B------:R-:W-:Y:S02]  /*1380*/  @!P1 IMAD.IADD R6, R6, 0x1, -R3.reuse ;  /* 0x0000000106069824 */ /* 0x100fe400078e0a03 */
[----:B------:R-:W-:Y:S01]  /*1390*/  @!P1 IMAD R3, R2, R18, R3 ;  /* 0x0000001202039224 */ /* 0x000fe200078e0203 */
[----:B------:R-:W-:Y:S01]  /*13a0*/  IADD3 R2, PT, PT, -R14, RZ, RZ ;  /* 0x000000ff0e027210 */ /* 0x000fe20007ffe1ff */
[----:B------:R-:W-:Y:S02]  /*13b0*/  @!P1 IMAD R5, R6, R13, R14 ;  /* 0x0000000d06059224 */ /* 0x000fe400078e020e */
[----:B------:R-:W-:Y:S02]  /*13c0*/  @!P1 IMAD.MOV.U32 R14, RZ, RZ, R3 ;  /* 0x000000ffff0e9224 */ /* 0x000fe400078e0003 */
[----:B------:R-:W-:-:S02]  /*13d0*/  IMAD R2, R16, R2, R9 ;  /* 0x0000000210027224 */ /* 0x000fc400078e0209 */
[----:B------:R-:W-:Y:S02]  /*13e0*/  IMAD R15, R5, R4, R7 ;  /* 0x00000004050f7224 */ /* 0x000fe400078e0207 */
[----:B------:R-:W-:Y:S02]  /*13f0*/  IMAD R14, R14, R16, R2 ;  /* 0x000000100e0e7224 */ /* 0x000fe400078e0202 */
.L_x_18:
[----:B------:R-:W-:Y:S05]  /*1400*/  BRA.U UP3, `(.L_x_19) ;  /* 0x0000000103407547 */ /* 0x000fea000b800000 */
[----:B------:R-:W1:Y:S08]  /*1410*/  LDC.64 R4, c[0x0][0xb10] ;  /* 0x0002c400ff047b82 */ /* 0x000e700000000a00 */
[----:B------:R-:W2:Y:S08]  /*1420*/  LDC.64 R2, c[0x0][0xb18] ;  /* 0x0002c600ff027b82 */ /* 0x000eb00000000a00 */
[----:B------:R-:W3:Y:S08]  /*1430*/  LDC R6, c[0x0][0xb20] ;  /* 0x0002c800ff067b82 */ /* 0x000ef00000000800 */
[----:B------:R-:W4:Y:S01]  /*1440*/  LDC R7, c[0x0][0xb0c] ;  /* 0x0002c300ff077b82 */ /* 0x000f220000000800 */
[----:B-1----:R-:W-:-:S05]  /*1450*/  IMAD.HI.U32 R4, R14, R4, RZ ;  /* 0x000000040e047227 */ /* 0x002fca00078e00ff */
[----:B------:R-:W-:Y:S01]  /*1460*/  SHF.R.U32.HI R4, RZ, R5, R4 ;  /* 0x00000005ff047219 */ /* 0x000fe20000011604 */
[----:B--2---:R-:W-:Y:S01]  /*1470*/  IMAD.HI.U32 R3, R15, R3, RZ ;  /* 0x000000030f037227 */ /* 0x004fe200078e00ff */
[----:B------:R-:W-:-:S04]  /*1480*/  ISETP.NE.AND P0, PT, R2, 0x1, PT ;  /* 0x000000010200780c */ /* 0x000fc80003f05270 */
[----:B---3--:R-:W-:-:S04]  /*1490*/  SHF.R.U32.HI R3, RZ, R6, R3 ;  /* 0x00000006ff037219 */ /* 0x008fc80000011603 */
[----:B------:R-:W-:Y:S02]  /*14a0*/  SEL R3, R15, R3, !P0 ;  /* 0x000000030f037207 */ /* 0x000fe40004000000 */
[----:B----4-:R-:W-:-:S04]  /*14b0*/  ISETP.NE.AND P1, PT, R7, 0x1, PT ;  /* 0x000000010700780c */ /* 0x010fc80003f25270 */
[----:B------:R-:W-:-:S05]  /*14c0*/  SEL R5, R14, R4, !P1 ;  /* 0x000000040e057207 */ /* 0x000fca0004800000 */
[----:B------:R-:W-:Y:S02]  /*14d0*/  IMAD.IADD R4, R3, 0x1, -R5 ;  /* 0x0000000103047824 */ /* 0x000fe400078e0a05 */
[----:B------:R-:W-:Y:S02]  /*14e0*/  IMAD.IADD R3, R5, 0x1, -R3 ;  /* 0x0000000105037824 */ /* 0x000fe400078e0a03 */
[----:B------:R-:W-:Y:S02]  /*14f0*/  IMAD R14, R4, R7, R14 ;  /* 0x00000007040e7224 */ /* 0x000fe400078e020e */
[----:B------:R-:W-:Y:S02]  /*1500*/  IMAD R15, R3, R2, R15 ;  /* 0x00000002030f7224 */ /* 0x000fe400078e020f */
.L_x_19:
[----:B------:R-:W-:Y:S05]  /*1510*/  BRA.U !UP1, `(.L_x_20) ;  /* 0x00000001090c7547 */ /* 0x000fea000b800000 */
[----:B------:R-:W-:Y:S01]  /*1520*/  UCGABAR_WAIT ;  /* 0x0000000000007dc7 */ /* 0x000fe20008000000 */
[----:B------:R-:W-:Y:S01]  /*1530*/  CCTL.IVALL ;  /* 0x00000000ff00798f */ /* 0x000fe20002000000 */
[----:B------:R-:W-:Y:S05]  /*1540*/  BRA `(.L_x_21) ;  /* 0x0000000000047947 */ /* 0x000fea0003800000 */
.L_x_20:
[----:B------:R-:W-:Y:S06]  /*1550*/  BAR.SYNC.DEFER_BLOCKING 0x0 ;  /* 0x0000000000007b1d */ /* 0x000fec0000010000 */
.L_x_21:
[----:B------:R-:W-:Y:S05]  /*1560*/  BRA.U UP2, `(.L_x_22) ;  /* 0x0000001502947547 */ /* 0x000fea000b800000 */
[----:B------:R-:W1:Y:S01]  /*1570*/  LDCU UR6, c[0x0][0x38c] ;  /* 0x00007180ff0677ac */ /* 0x000e620008000800 */
[----:B------:R-:W2:Y:S01]  /*1580*/  LDC R8, c[0x0][0x370] ;  /* 0x0000dc00ff087b82 */ /* 0x000ea20000000800 */
[C---:B------:R-:W-:Y:S01]  /*1590*/  IMAD.SHL.U32 R19, R9.reuse, 0x40, RZ ;  /* 0x0000004009137824 */ /* 0x040fe200078e00ff */
[----:B------:R-:W-:Y:S01]  /*15a0*/  PLOP3.LUT P1, PT, PT, PT, UP5, 0x80, 0x8 ;  /* 0x000000000008781c */ /* 0x000fe20003f2f058 */
[----:B------:R-:W-:Y:S01]  /*15b0*/  UISETP.NE.AND UP1, UPT, UR10, URZ, UPT ;  /* 0x000000ff0a00728c */ /* 0x000fe2000bf25270 */
[----:B------:R-:W-:Y:S01]  /*15c0*/  ISETP.NE.AND P4, PT, R10, RZ, P5 ;  /* 0x000000ff0a00720c */ /* 0x000fe20002f85270 */
[----:B------:R-:W-:Y:S01]  /*15d0*/  IMAD.SHL.U32 R18, R9, 0x80, RZ ;  /* 0x0000008009127824 */ /* 0x000fe200078e00ff */
[----:B------:R-:W-:Y:S01]  /*15e0*/  PLOP3.LUT P1, PT, P1, PT, PT, 0x8, 0x80 ;  /* 0x000000000080781c */ /* 0x000fe20000f2e170 */
[----:B------:R-:W-:Y:S01]  /*15f0*/  IMAD.MOV.U32 R17, RZ, RZ, 0x1 ;  /* 0x00000001ff117424 */ /* 0x000fe200078e00ff */
[----:B------:R-:W3:Y:S01]  /*1600*/  LDC R0, c[0x0][0x374] ;  /* 0x0000dd00ff007b82 */ /* 0x000ee20000000800 */
[----:B------:R-:W-:Y:S01]  /*1610*/  IMAD.MOV.U32 R16, RZ, RZ, RZ ;  /* 0x000000ffff107224 */ /* 0x000fe200078e00ff */
[----:B------:R-:W-:Y:S01]  /*1620*/  CS2R R12, SRZ ;  /* 0x00000000000c7805 */ /* 0x000fe2000001ff00 */
[----:B------:R-:W-:Y:S01]  /*1630*/  IMAD.MOV.U32 R11, RZ, RZ, 0x1 ;  /* 0x00000001ff0b7424 */ /* 0x000fe200078e00ff */
[----:B------:R-:W-:Y:S01]  /*1640*/  LOP3.LUT R19, R19, 0x40, RZ, 0xc0, !PT ;  /* 0x0000004013137812 */ /* 0x000fe200078ec0ff */
[----:B------:R-:W4:Y:S01]  /*1650*/  LDCU.64 UR38, c[0x0][0x348] ;  /* 0x00006900ff2677ac */ /* 0x000f220008000a00 */
[----:B-1----:R-:W-:-:S02]  /*1660*/  UIADD3 UR5, UPT, UPT, UR6, 0x7f, URZ ;  /* 0x0000007f06057890 */ /* 0x002fc4000fffe0ff */
[----:B------:R-:W-:Y:S02]  /*1670*/  UIADD3 UR61, UPT, UPT, UR6, 0xfe, URZ ;  /* 0x000000fe063d7890 */ /* 0x000fe4000fffe0ff */
[----:B------:R-:W-:Y:S02]  /*1680*/  USHF.R.S32.HI UR4, URZ, 0x1f, UR5 ;  /* 0x0000001fff047899 */ /* 0x000fe40008011405 */
[----:B------:R-:W-:Y:S02]  /*1690*/  USEL UR37, UR37, 0x2, UP1 ;  /* 0x0000000225257887 */ /* 0x000fe40008800000 */
[----:B------:R-:W-:Y:S01]  /*16a0*/  ULEA.HI UR4, UR4, UR5, URZ, 0x7 ;  /* 0x0000000504047291 */ /* 0x000fe2000f8f38ff */
[----:B------:R-:W-:-:S03]  /*16b0*/  UMOV UR23, URZ ;  /* 0x000000ff00177c82 */ /* 0x000fc60008000000 */
[----:B------:R-:W-:Y:S02]  /*16c0*/  USHF.R.S32.HI UR53, URZ, 0x7, UR4 ;  /* 0x00000007ff357899 */ /* 0x000fe40008011404 */
[----:B------:R-:W-:Y:S02]  /*16d0*/  UIADD3 UR4, UPT, UPT, UR6, -0x1, URZ ;  /* 0xffffffff06047890 */ /* 0x000fe4000fffe0ff */
[----:B------:R-:W-:Y:S02]  /*16e0*/  UISETP.LT.U32.AND UP0, UPT, UR53, 0x2, UPT ;  /* 0x000000023500788c */ /* 0x000fe4000bf01070 */
[----:B------:R-:W-:Y:S02]  /*16f0*/  UISETP.GE.U32.AND UP2, UPT, UR4, -0xff, UPT ;  /* 0xffffff010400788c */ /* 0x000fe4000bf46070 */
[----:B------:R-:W-:-:S04]  /*1700*/  USEL UR47, UR53, 0x2, UP0 ;  /* 0x00000002352f7887 */ /* 0x000fc80008000000 */
[----:B------:R-:W-:Y:S02]  /*1710*/  UIADD3 UR4, UPT, UPT, UR47, -0x1, URZ ;  /* 0xffffffff2f047890 */ /* 0x000fe4000fffe0ff */
[----:B------:R-:W-:-:S03]  /*1720*/  UIADD3 UR55, UPT, UPT, UR53, -UR47, URZ ;  /* 0x8000002f35377290 */ /* 0x000fc6000fffe0ff */
[----:B------:R-:W-:-:S04]  /*1730*/  @UP2 UIADD3 UR4, UPT, UPT, UR47, URZ, URZ ;  /* 0x000000ff2f042290 */ /* 0x000fc8000fffe0ff */
[----:B------:R-:W-:Y:S02]  /*1740*/  UIADD3 UR45, UPT, UPT, UR4, 0x1, URZ ;  /* 0x00000001042d7890 */ /* 0x000fe4000fffe0ff */
[----:B--2-4-:R-:W-:-:S12]  /*1750*/  UIADD3 UR54, UPT, UPT, -UR4, URZ, URZ ;  /* 0x000000ff04367290 */ /* 0x014fd8000fffe1ff */
.L_x_46:
[----:B------:R-:W-:Y:S01]  /*1760*/  UISETP.NE.AND UP0, UPT, UR46, URZ, UPT ;  /* 0x000000ff2e00728c */ /* 0x000fe2000bf05270 */
[----:B------:R-:W1:Y:S08]  /*1770*/  S2UR UR46, SR_CgaCtaId ;  /* 0x00000000002e79c3 */ /* 0x000e700000008800 */
[----:B------:R-:W-:Y:S05]  /*1780*/  BRA.U UP0, `(.L_x_23) ;  /* 0x0000000100347547 */ /* 0x000fea000b800000 */
[----:B------:R-:W2:Y:S01]  /*1790*/  S2R R2, SR_CgaCtaId ;  /* 0x0000000000027919 */ /* 0x000ea20000008800 */
[----:B------:R-:W-:-:S04]  /*17a0*/  MOV R3, 0x400 ;  /* 0x0000040000037802 */ /* 0x000fc80000000f00 */
[----:B--2---:R-:W-:Y:S02]  /*17b0*/  LEA R2, R2, R3, 0x18 ;  /* 0x0000000302027211 */ /* 0x004fe400078ec0ff */
[----:B------:R-:W-:-:S03]  /*17c0*/  SHF.L.U32 R3, R11, 0x1f, RZ ;  /* 0x0000001f0b037819 */ /* 0x000fc600000006ff */
[----:B------:R-:W-:-:S04]  /*17d0*/  IMAD R2, R12, 0x8, R2 ;  /* 0x000000080c027824 */ /* 0x000fc800078e0202 */
[----:B------:R-:W2:Y:S02]  /*17e0*/  SYNCS.PHASECHK.TRANS64.TRYWAIT P0, [R2+URZ+0xe0], R3 ;  /* 0x0000e003020075a7 */ /* 0x000ea400080011ff */
[----:B--2---:R-:W-:Y:S05]  /*17f0*/  @!P0 BRA `(.L_x_24) ;  /* 0x0000009400788947 */ /* 0x004fea0003800000 */
.L_x_187:
[----:B------:R-:W-:Y:S01]  /*1800*/  VIADD R12, R12, 0x1 ;  /* 0x000000010c0c7836 */ /* 0x000fe20000000000 */
[----:B------:R2:W-:Y:S04]  /*1810*/  SYNCS.ARRIVE.TRANS64.A1T0 RZ, [R2+URZ+0xd0], RZ ;  /* 0x0000d0ff02ff79a7 */ /* 0x0005e800081000ff */
[----:B------:R-:W-:-:S04]  /*1820*/  ISETP.NE.AND P0, PT, R12, 0x2, PT ;  /* 0x000000020c00780c */ /* 0x000fc80003f05270 */
[----:B------:R-:W-:Y:S02]  /*1830*/  SEL R12, R12, RZ, P0 ;  /* 0x000000ff0c0c7207 */ /* 0x000fe40000000000 */
[----:B--2---:R-:W-:-:S04]  /*1840*/  SEL R2, RZ, 0x1, P0 ;  /* 0x00000001ff027807 */ /* 0x004fc80000000000 */
[----:B------:R-:W-:-:S07]  /*1850*/  LOP3.LUT R11, R11, R2, RZ, 0x3c, !PT ;  /* 0x000000020b0b7212 */ /* 0x000fce00078e3cff */
.L_x_23:
[----:B------:R-:W-:Y:S01]  /*1860*/  UMOV UR21, 0x400 ;  /* 0x0000040000157882 */ /* 0x000fe20000000000 */
[----:B------:R-:W-:Y:S01]  /*1870*/  SHF.L.U32 R2, R17, 0x1f, RZ ;  /* 0x0000001f11027819 */ /* 0x000fe200000006ff */
[----:B-1----:R-:W-:Y:S01]  /*1880*/  ULEA UR21, UR46, UR21, 0x18 ;  /* 0x000000152e157291 */ /* 0x002fe2000f8ec0ff */
[----:B------:R-:W-:Y:S01]  /*1890*/  R2UR UR5, R15 ;  /* 0x000000000f0572ca */ /* 0x000fe200000e0000 */
[----:B------:R-:W-:Y:S01]  /*18a0*/  UISETP.GE.U32.AND UP0, UPT, UR61, 0xff, UPT ;  /* 0x000000ff3d00788c */ /* 0x000fe2000bf06070 */
[----:B------:R-:W-:Y:S01]  /*18b0*/  R2UR UR59, R18 ;  /* 0x00000000123b72ca */ /* 0x000fe200000e0000 */
[----:B------:R-:W-:Y:S01]  /*18c0*/  ULEA UR4, UR23, UR21, 0x3 ;  /* 0x0000001517047291 */ /* 0x000fe2000f8e18ff */
[----:B------:R-:W-:Y:S01]  /*18d0*/  R2UR UR27, R19 ;  /* 0x00000000131b72ca */ /* 0x000fe200000e0000 */
[----:B------:R-:W-:-:S07]  /*18e0*/  UMOV UR22, URZ ;  /* 0x000000ff00167c82 */ /* 0x000fce0008000000 */
[----:B------:R1:W2:Y:S05]  /*18f0*/  SYNCS.PHASECHK.TRANS64.TRYWAIT P2, [UR4+0x10], R2 ;  /* 0x00001002ff0075a7 */ /* 0x0002aa0008041104 */
[----:B------:R-:W-:Y:S01]  /*1900*/  ULEA UR27, UR5, UR27, 0x7 ;  /* 0x0000001b051b7291 */ /* 0x000fe2000f8e38ff */
[----:B-1----:R-:W-:-:S05]  /*1910*/  LEA.HI R2, R14, R14, RZ, 0x1 ;  /* 0x0000000e0e027211 */ /* 0x002fca00078f08ff */
[----:B------:R-:W-:-:S05]  /*1920*/  IMAD.SHL.U32 R2, R2, 0x80, RZ ;  /* 0x0000008002027824 */ /* 0x000fca00078e00ff */
[----:B------:R-:W-:-:S04]  /*1930*/  LOP3.LUT R2, R2, 0xffffff00, RZ, 0xc0, !PT ;  /* 0xffffff0002027812 */ /* 0x000fc800078ec0ff */
[----:B------:R-:W-:-:S13]  /*1940*/  R2UR UR4, R2 ;  /* 0x00000000020472ca */ /* 0x000fda00000e0000 */
[----:B------:R-:W-:Y:S01]  /*1950*/  ULOP3.LUT UR59, UR4, 0x80, UR59, 0xf8, !UPT ;  /* 0x00000080043b7892 */ /* 0x000fe2000f8ef83b */
[----:B------:R-:W-:Y:S11]  /*1960*/  BRA.U !UP0, `(.L_x_25) ;  /* 0x0000000508587547 */ /* 0x000ff6000b800000 */
[----:B------:R-:W-:Y:S01]  /*1970*/  UMOV UR29, UR54 ;  /* 0x00000036001d7c82 */ /* 0x000fe20008000000 */
[----:B------:R-:W-:Y:S01]  /*1980*/  UMOV UR6, UR23 ;  /* 0x0000001700067c82 */ /* 0x000fe20008000000 */
[----:B------:R-:W-:-:S05]  /*1990*/  UMOV UR42, 0x40 ;  /* 0x00000040002a7882 */ /* 0x000fca0000000000 */
.L_x_33:
[----:B------:R-:W-:Y:S01]  /*19a0*/  ULEA UR7, UR6, UR21, 0x3 ;  /* 0x0000001506077291 */ /* 0x000fe2000f8e18ff */
[----:B--2---:R-:W-:Y:S01]  /*19b0*/  @P5 MOV R3, 0x30000 ;  /* 0x0003000000035802 */ /* 0x004fe20000000f00 */
[----:B-12-4-:R-:W-:Y:S10]  /*19c0*/  @P2 BRA `(.L_x_26) ;  /* 0x00000000000c2947 */ /* 0x016ff40003800000 */
[----:B------:R-:W-:-:S04]  /*19d0*/  SHF.L.U32 R4, R17, 0x1f, RZ ;  /* 0x0000001f11047819 */ /* 0x000fc800000006ff */
[----:B------:R-:W1:Y:S02]  /*19e0*/  SYNCS.PHASECHK.TRANS64.TRYWAIT P0, [UR7+0x10], R4 ;  /* 0x00001004ff0075a7 */ /* 0x000e640008001107 */
[----:B-1----:R-:W-:Y:S05]  /*19f0*/  @!P0 BRA `(.L_x_27) ;  /* 0x00000094000c8947 */ /* 0x002fea0003800000 */
.L_x_26:
[----:B------:R2:W-:Y:S01]  /*1a00*/  @P5 SYNCS.ARRIVE.TRANS64 RZ, [UR7], R3 ;  /* 0x00000003ffff59a7 */ /* 0x0005e20008000007 */
[----:B------:R-:W-:Y:S02]  /*1a10*/  ULOP3.LUT UR4, UR37, 0x2, URZ, 0xfc, !UPT ;  /* 0x0000000225047892 */ /* 0x000fe4000f8efcff */
[----:B------:R-:W-:Y:S02]  /*1a20*/  UIADD3 UR29, UPT, UPT, UR29, 0x1, URZ ;  /* 0x000000011d1d7890 */ /* 0x000fe4000fffe0ff */
[----:B------:R-:W-:Y:S02]  /*1a30*/  UISETP.NE.AND UP0, UPT, UR4, 0x2, UPT ;  /* 0x000000020400788c */ /* 0x000fe4000bf05270 */
[----:B------:R-:W-:-:S07]  /*1a40*/  UISETP.NE.AND UP2, UPT, UR29, 0x1, UPT ;  /* 0x000000011d00788c */ /* 0x000fce000bf45270 */
[----:B------:R-:W-:Y:S05]  /*1a50*/  BRA.U UP0, `(.L_x_28) ;  /* 0x0000000100047547 */ /* 0x000fea000b800000 */
[----:B------:R-:W-:Y:S05]  /*1a60*/  BPT.TRAP 0x1 ;  /* 0x000000040000795c */ /* 0x000fea0000300000 */
.L_x_28:
[----:B------:R-:W-:Y:S04]  /*1a70*/  BSSY.RECONVERGENT B0, `(.L_x_29) ;  /* 0x0000003000007945 */ /* 0x000fe80003800200 */
[----:B------:R-:W-:Y:S05]  /*1a80*/  @!P4 BRA `(.L_x_30) ;  /* 0x000000000004c947 */ /* 0x000fea0003800000 */
[----:B------:R-:W-:Y:S05]  /*1a90*/  BPT.TRAP 0x1 ;  /* 0x000000040000795c */ /* 0x000fea0000300000 */
.L_x_30:
[----:B------:R-:W-:Y:S05]  /*1aa0*/  BSYNC.RECONVERGENT B0 ;  /* 0x0000000000007941 */ /* 0x000fea0003800200 */
.L_x_29:
[----:B------:R-:W-:Y:S01]  /*1ab0*/  UIADD3 UR4, UPT, UPT, UR6, 0x1, URZ ;  /* 0x0000000106047890 */ /* 0x000fe2000fffe0ff */
[----:B------:R-:W-:Y:S01]  /*1ac0*/  BSSY.RECONVERGENT B0, `(.L_x_31) ;  /* 0x000003c000007945 */ /* 0x000fe20003800200 */
[----:B------:R-:W-:Y:S02]  /*1ad0*/  ELECT P0, URZ, PT ;  /* 0x0000000000ff782f */ /* 0x000fe40003800000 */
[----:B------:R-:W-:-:S04]  /*1ae0*/  UISETP.NE.AND UP0, UPT, UR4, 0x2, UPT ;  /* 0x000000020400788c */ /* 0x000fc8000bf05270 */
[----:B------:R-:W-:Y:S02]  /*1af0*/  USEL UR5, URZ, 0x1, UP0 ;  /* 0x00000001ff057887 */ /* 0x000fe40008000000 */
[----:B------:R-:W-:-:S04]  /*1b00*/  USEL UR23, UR4, URZ, UP0 ;  /* 0x000000ff04177287 */ /* 0x000fc80008000000 */
[----:B------:R-:W-:Y:S01]  /*1b10*/  ULEA UR4, UR23, UR21, 0x3 ;  /* 0x0000001517047291 */ /* 0x000fe2000f8e18ff */
[----:B------:R-:W-:-:S04]  /*1b20*/  LOP3.LUT R17, R17, UR5, RZ, 0x3c, !PT ;  /* 0x0000000511117c12 */ /* 0x000fc8000f8e3cff */
[----:B-1----:R-:W-:-:S04]  /*1b30*/  SHF.L.U32 R2, R17, 0x1f, RZ ;  /* 0x0000001f11027819 */ /* 0x002fc800000006ff */
[----:B------:R1:W4:Y:S01]  /*1b40*/  SYNCS.PHASECHK.TRANS64.TRYWAIT P2, [UR4+0x10], R2 ;  /* 0x00001002ff0075a7 */ /* 0x0003220008041104 */
[----:B------:R-:W-:Y:S05]  /*1b50*/  @!P0 BRA `(.L_x_32) ;  /* 0x0000000000c88947 */ /* 0x000fea0003800000 */
[----:B------:R-:W-:Y:S02]  /*1b60*/  ULEA UR32, UR6, UR21, 0x10 ;  /* 0x0000001506207291 */ /* 0x000fe4000f8e80ff */
[----:B------:R-:W-:Y:S02]  /*1b70*/  UIADD3 UR4, UP1, UPT, UR38, 0x80, URZ ;  /* 0x0000008026047890 */ /* 0x000fe4000ff3e0ff */
[----:B------:R-:W-:Y:S02]  /*1b80*/  ULEA UR13, UR6, UR21, 0xf ;  /* 0x00000015060d7291 */ /* 0x000fe4000f8e78ff */
[----:B------:R-:W-:Y:S02]  /*1b90*/  UIADD3 UR14, UP0, UPT, UR38, 0x180, URZ ;  /* 0x00000180260e7890 */ /* 0x000fe4000ff1e0ff */
[----:B------:R-:W-:Y:S02]  /*1ba0*/  UIADD3 UR58, UPT, UPT, UR42, -0x40, URZ ;  /* 0xffffffc02a3a7890 */ /* 0x000fe4000fffe0ff */
[----:B------:R-:W-:-:S02]  /*1bb0*/  ULOP3.LUT UR57, UR7, 0xfefffff8, URZ, 0xc0, !UPT ;  /* 0xfefffff807397892 */ /* 0x000fc4000f8ec0ff */
[----:B------:R-:W-:Y:S02]  /*1bc0*/  UIADD3.X UR5, UPT, UPT, URZ, UR39, URZ, UP1, !UPT ;  /* 0x00000027ff057290 */ /* 0x000fe40008ffe4ff */
[----:B------:R-:W-:Y:S02]  /*1bd0*/  UIADD3 UR56, UPT, UPT, UR32, 0x8400, URZ ;  /* 0x0000840020387890 */ /* 0x000fe4000fffe0ff */
[----:B------:R-:W-:Y:S02]  /*1be0*/  UIADD3 UR50, UPT, UPT, UR42, -0x20, URZ ;  /* 0xffffffe02a327890 */ /* 0x000fe4000fffe0ff */
[----:B------:R-:W-:Y:S02]  /*1bf0*/  UIADD3 UR48, UPT, UPT, UR32, 0xc400, URZ ;  /* 0x0000c40020307890 */ /* 0x000fe4000fffe0ff */
[----:B------:R-:W-:Y:S02]  /*1c00*/  UIADD3 UR40, UPT, UPT, UR32, 0x10400, URZ ;  /* 0x0001040020287890 */ /* 0x000fe4000fffe0ff */
[----:B------:R-:W-:-:S02]  /*1c10*/  UIADD3 UR34, UPT, UPT, UR42, 0x20, URZ ;  /* 0x000000202a227890 */ /* 0x000fc4000fffe0ff */
[----:B------:R-:W-:Y:S02]  /*1c20*/  UIADD3 UR32, UPT, UPT, UR32, 0x14400, URZ ;  /* 0x0001440020207890 */ /* 0x000fe4000fffe0ff */
[----:B------:R-:W-:Y:S02]  /*1c30*/  UIADD3.X UR15, UPT, UPT, URZ, UR39, URZ, UP0, !UPT ;  /* 0x00000027ff0f7290 */ /* 0x000fe400087fe4ff */
[----:B------:R-:W-:Y:S02]  /*1c40*/  UIADD3 UR24, UPT, UPT, UR13, 0x28400, URZ ;  /* 0x000284000d187890 */ /* 0x000fe4000fffe0ff */
[----:B------:R-:W-:Y:S01]  /*1c50*/  UIADD3 UR8, UPT, UPT, UR13, 0x2a400, URZ ;  /* 0x0002a4000d087890 */ /* 0x000fe2000fffe0ff */
[----:B------:R-:W-:Y:S01]  /*1c60*/  UMOV UR30, 0x0 ;  /* 0x00000000001e7882 */ /* 0x000fe20000000000 */
[----:B------:R-:W-:Y:S01]  /*1c70*/  UMOV UR31, 0x10000000 ;  /* 0x10000000001f7882 */ /* 0x000fe20000000000 */
[----:B------:R-:W-:Y:S01]  /*1c80*/  UMOV UR51, UR59 ;  /* 0x0000003b00337c82 */ /* 0x000fe20008000000 */
[----:B------:R-:W-:Y:S01]  /*1c90*/  UMOV UR52, UR60 ;  /* 0x0000003c00347c82 */ /* 0x000fe20008000000 */
[----:B------:R-:W-:Y:S01]  /*1ca0*/  UMOV UR49, UR57 ;  /* 0x0000003900317c82 */ /* 0x000fe20008000000 */
[----:B------:R-:W-:Y:S01]  /*1cb0*/  UMOV UR43, UR59 ;  /* 0x0000003b002b7c82 */ /* 0x000fe20008000000 */
[----:B------:R-:W-:Y:S01]  /*1cc0*/  UMOV UR44, UR60 ;  /* 0x0000003c002c7c82 */ /* 0x000fe20008000000 */
[----:B------:R-:W-:Y:S01]  /*1cd0*/  UMOV UR41, UR57 ;  /* 0x0000003900297c82 */ /* 0x000fe20008000000 */
[----:B------:R-:W-:Y:S01]  /*1ce0*/  UTMALDG.3D.2CTA [UR56], [UR4], desc[UR30] ;  /* 0x00001e38040075b4 */ /* 0x000fe20008211000 */
[----:B------:R-:W-:Y:S01]  /*1cf0*/  UMOV UR35, UR59 ;  /* 0x0000003b00237c82 */ /* 0x000fe20008000000 */
        /* <DEDUP_REMOVED lines=10> */
[----:B------:R-:W-:Y:S01]  /*1da0*/  UIADD3 UR16, UPT, UPT, UR13, 0x2c400, URZ ;  /* 0x0002c4000d107890 */ /* 0x000fe2000fffe0ff */
[----:B------:R-:W-:Y:S01]  /*1db0*/  UMOV UR18, UR42 ;  /* 0x0000002a00127c82 */ /* 0x000fe20008000000 */
[----:B------:R-:W-:Y:S01]  /*1dc0*/  UMOV UR19, UR27 ;  /* 0x0000001b00137c82 */ /* 0x000fe20008000000 */
[----:B------:R-:W-:Y:S01]  /*1dd0*/  UTMALDG.3D.2CTA [UR40], [UR4], desc[UR30] ;  /* 0x00001e28040075b4 */ /* 0x000fe20008211000 */
[----:B------:R-:W-:Y:S01]  /*1de0*/  UMOV UR20, UR60 ;  /* 0x0000003c00147c82 */ /* 0x000fe20008000000 */
[----:B------:R-:W-:Y:S01]  /*1df0*/  UMOV UR17, UR57 ;  /* 0x0000003900117c82 */ /* 0x000fe20008000000 */
[----:B------:R-:W-:Y:S01]  /*1e00*/  UTMALDG.3D.2CTA [UR32], [UR4], desc[UR30] ;  /* 0x00001e20040075b4 */ /* 0x000fe20008211000 */
[----:B------:R-:W-:Y:S01]  /*1e10*/  UTMALDG.3D.2CTA [UR24], [UR14], desc[UR30] ;  /* 0x00001e180e0075b4 */ /* 0x000fe20008211000 */
[----:B------:R2:W-:Y:S01]  /*1e20*/  UTMALDG.3D.2CTA [UR8], [UR14], desc[UR30] ;  /* 0x00001e080e0075b4 */ /* 0x0005e20008211000 */
[----:B------:R1:W-:Y:S01]  /*1e30*/  UTMALDG.3D.2CTA [UR16], [UR14], desc[UR30] ;  /* 0x00001e100e0075b4 */ /* 0x0003e20008211000 */
[----:B--2---:R-:W-:Y:S01]  /*1e40*/  UIADD3 UR8, UPT, UPT, UR13, 0x2e400, URZ ;  /* 0x0002e4000d087890 */ /* 0x004fe2000fffe0ff */
[----:B------:R-:W-:-:S08]  /*1e50*/  UMOV UR10, UR34 ;  /* 0x00000022000a7c82 */ /* 0x000fd00008000000 */
[----:B------:R1:W-:Y:S02]  /*1e60*/  UTMALDG.3D.2CTA [UR8], [UR14], desc[UR30] ;  /* 0x00001e080e0075b4 */ /* 0x0003e40008211000 */
[----:B-1----:R-:W-:Y:S01]  /*1e70*/  NOP ;  /* 0x0000000000007918 */ /* 0x002fe20000000000 */
.L_x_32:
[----:B------:R-:W-:Y:S05]  /*1e80*/  BSYNC.RECONVERGENT B0 ;  /* 0x0000000000007941 */ /* 0x000fea0003800200 */
.L_x_31:
[----:B------:R-:W-:Y:S01]  /*1e90*/  UIADD3 UR42, UPT, UPT, UR42, 0x80, URZ ;  /* 0x000000802a2a7890 */ /* 0x000fe2000fffe0ff */
[----:B------:R-:W-:Y:S01]  /*1ea0*/  UMOV UR6, UR23 ;  /* 0x0000001700067c82 */ /* 0x000fe20008000000 */
[----:B------:R-:W-:Y:S01]  /*1eb0*/  UMOV UR22, UR45 ;  /* 0x0000002d00167c82 */ /* 0x000fe20008000000 */
[----:B------:R-:W-:Y:S09]  /*1ec0*/  BRA.U UP2, `(.L_x_33) ;  /* 0xfffffff902b47547 */ /* 0x000ff2000b83ffff */
.L_x_25:
[----:B------:R-:W-:Y:S01]  /*1ed0*/  ULEA UR4, UR23, UR21, 0x3 ;  /* 0x0000001517047291 */ /* 0x000fe2000f8e18ff */
[----:B-1----:R-:W-:Y:S01]  /*1ee0*/  SHF.L.U32 R2, R17, 0x1f, RZ ;  /* 0x0000001f11027819 */ /* 0x002fe200000006ff */
[----:B------:R-:W-:Y:S01]  /*1ef0*/  @!P1 SYNCS.ARRIVE.TRANS64.A1T0 RZ, [UR21+0x68], RZ ;  /* 0x000068ffffff99a7 */ /* 0x000fe20008100015 */
[----:B------:R-:W-:-:S06]  /*1f00*/  UISETP.GT.AND UP0, UPT, UR53, UR47, UPT ;  /* 0x0000002f3500728c */ /* 0x000fcc000bf04270 */
[----:B------:R1:W1:Y:S03]  /*1f10*/  SYNCS.PHASECHK.TRANS64.TRYWAIT P1, [UR4+0x10], R2 ;  /* 0x00001002ff0075a7 */ /* 0x0002660008021104 */
[----:B------:R-:W-:Y:S05]  /*1f20*/  BRA.U !UP0, `(.L_x_34) ;  /* 0x0000000508507547 */ /* 0x000fea000b800000 */
[----:B------:R-:W-:Y:S01]  /*1f30*/  UIADD3 UR29, UPT, UPT, UR55, UR22, URZ ;  /* 0x00000016371d7290 */ /* 0x000fe2000fffe0ff */
[----:B------:R-:W-:-:S11]  /*1f40*/  UMOV UR6, UR23 ;  /* 0x0000001700067c82 */ /* 0x000fd60008000000 */
.L_x_42:
[----:B------:R-:W-:Y:S01]  /*1f50*/  ULEA UR7, UR6, UR21, 0x3 ;  /* 0x0000001506077291 */ /* 0x000fe2000f8e18ff */
[----:B--2---:R-:W-:Y:S01]  /*1f60*/  @P5 MOV R3, 0x30000 ;  /* 0x0003000000035802 */ /* 0x004fe20000000f00 */
[----:B-1----:R-:W-:Y:S10]  /*1f70*/  @P1 BRA `(.L_x_35) ;  /* 0x00000000000c1947 */ /* 0x002ff40003800000 */
[----:B------:R-:W-:-:S04]  /*1f80*/  SHF.L.U32 R4, R17, 0x1f, RZ ;  /* 0x0000001f11047819 */ /* 0x000fc800000006ff */
[----:B------:R-:W1:Y:S02]  /*1f90*/  SYNCS.PHASECHK.TRANS64.TRYWAIT P0, [UR7+0x10], R4 ;  /* 0x00001004ff0075a7 */ /* 0x000e640008001107 */
[----:B-1----:R-:W-:Y:S05]  /*1fa0*/  @!P0 BRA `(.L_x_36) ;  /* 0x0000008c00b88947 */ /* 0x002fea0003800000 */
.L_x_35:
[----:B------:R2:W-:Y:S01]  /*1fb0*/  @P5 SYNCS.ARRIVE.TRANS64 RZ, [UR7], R3 ;  /* 0x00000003ffff59a7 */ /* 0x0005e20008000007 */
[----:B------:R-:W-:-:S04]  /*1fc0*/  ULOP3.LUT UR4, UR37, 0x2, URZ, 0xfc, !UPT ;  /* 0x0000000225047892 */ /* 0x000fc8000f8efcff */
[----:B------:R-:W-:-:S09]  /*1fd0*/  UISETP.NE.AND UP0, UPT, UR4, 0x2, UPT ;  /* 0x000000020400788c */ /* 0x000fd2000bf05270 */
[----:B------:R-:W-:Y:S05]  /*1fe0*/  BRA.U UP0, `(.L_x_37) ;  /* 0x0000000100047547 */ /* 0x000fea000b800000 */
[----:B------:R-:W-:Y:S05]  /*1ff0*/  BPT.TRAP 0x1 ;  /* 0x000000040000795c */ /* 0x000fea0000300000 */
.L_x_37:
[----:B------:R-:W-:Y:S04]  /*2000*/  BSSY.RECONVERGENT B0, `(.L_x_38) ;  /* 0x0000003000007945 */ /* 0x000fe80003800200 */
[----:B------:R-:W-:Y:S05]  /*2010*/  @!P4 BRA `(.L_x_39) ;  /* 0x000000000004c947 */ /* 0x000fea0003800000 */
[----:B------:R-:W-:Y:S05]  /*2020*/  BPT.TRAP 0x1 ;  /* 0x000000040000795c */ /* 0x000fea0000300000 */
.L_x_39:
[----:B------:R-:W-:Y:S05]  /*2030*/  BSYNC.RECONVERGENT B0 ;  /* 0x0000000000007941 */ /* 0x000fea0003800200 */
.L_x_38:
        /* <DEDUP_REMOVED lines=9> */
[----:B------:R1:W1:Y:S01]  /*20d0*/  SYNCS.PHASECHK.TRANS64.TRYWAIT P1, [UR4+0x10], R2 ;  /* 0x00001002ff0075a7 */ /* 0x0002620008021104 */
[----:B------:R-:W-:Y:S05]  /*20e0*/  @!P0 BRA `(.L_x_41) ;  /* 0x0000000000cc8947 */ /* 0x000fea0003800000 */
[----:B------:R-:W-:Y:S02]  /*20f0*/  ULEA UR32, UR6, UR21, 0x10 ;  /* 0x0000001506207291 */ /* 0x000fe4000f8e80ff */
[----:B------:R-:W-:Y:S02]  /*2100*/  UIADD3 UR4, UP1, UPT, UR38, 0x80, URZ ;  /* 0x0000008026047890 */ /* 0x000fe4000ff3e0ff */
[----:B------:R-:W-:Y:S02]  /*2110*/  USHF.L.U32 UR58, UR22, 0x7, URZ ;  /* 0x00000007163a7899 */ /* 0x000fe400080006ff */
[----:B------:R-:W-:Y:S02]  /*2120*/  ULEA UR13, UR6, UR21, 0xf ;  /* 0x00000015060d7291 */ /* 0x000fe4000f8e78ff */
[----:B------:R-:W-:Y:S02]  /*2130*/  UIADD3 UR14, UP0, UPT, UR38, 0x180, URZ ;  /* 0x00000180260e7890 */ /* 0x000fe4000ff1e0ff */
[----:B------:R-:W-:-:S02]  /*2140*/  ULOP3.LUT UR57, UR7, 0xfefffff8, URZ, 0xc0, !UPT ;  /* 0xfefffff807397892 */ /* 0x000fc4000f8ec0ff */
[----:B------:R-:W-:Y:S02]  /*2150*/  UIADD3.X UR5, UPT, UPT, URZ, UR39, URZ, UP1, !UPT ;  /* 0x00000027ff057290 */ /* 0x000fe40008ffe4ff */
[----:B------:R-:W-:Y:S02]  /*2160*/  UIADD3 UR56, UPT, UPT, UR32, 0x8400, URZ ;  /* 0x0000840020387890 */ /* 0x000fe4000fffe0ff */
[----:B------:R-:W-:Y:S02]  /*2170*/  UIADD3 UR50, UPT, UPT, UR58, 0x20, URZ ;  /* 0x000000203a327890 */ /* 0x000fe4000fffe0ff */
[----:B------:R-:W-:Y:S02]  /*2180*/  UIADD3 UR48, UPT, UPT, UR32, 0xc400, URZ ;  /* 0x0000c40020307890 */ /* 0x000fe4000fffe0ff */
[----:B------:R-:W-:Y:S02]  /*2190*/  UIADD3 UR42, UPT, UPT, UR58, 0x40, URZ ;  /* 0x000000403a2a7890 */ /* 0x000fe4000fffe0ff */
[----:B------:R-:W-:-:S02]  /*21a0*/  UIADD3 UR40, UPT, UPT, UR32, 0x10400, URZ ;  /* 0x0001040020287890 */ /* 0x000fc4000fffe0ff */
[----:B------:R-:W-:Y:S02]  /*21b0*/  UIADD3 UR34, UPT, UPT, UR58, 0x60, URZ ;  /* 0x000000603a227890 */ /* 0x000fe4000fffe0ff */
        /* <DEDUP_REMOVED lines=37> */
[----:B--2---:R-:W-:Y:S01]  /*2410*/  NOP ;  /* 0x0000000000007918 */ /* 0x004fe20000000000 */
.L_x_41:
[----:B-1----:R-:W-:Y:S05]  /*2420*/  BSYNC.RECONVERGENT B0 ;  /* 0x0000000000007941 */ /* 0x002fea0003800200 */
.L_x_40:
[----:B------:R-:W-:Y:S01]  /*2430*/  UIADD3 UR22, UPT, UPT, UR22, 0x1, URZ ;  /* 0x0000000116167890 */ /* 0x000fe2000fffe0ff */
[----:B------:R-:W-:-:S03]  /*2440*/  UMOV UR6, UR23 ;  /* 0x0000001700067c82 */ /* 0x000fc60008000000 */
[----:B------:R-:W-:-:S09]  /*2450*/  UISETP.NE.AND UP0, UPT, UR22, UR29, UPT ;  /* 0x0000001d1600728c */ /* 0x000fd2000bf05270 */
[----:B------:R-:W-:Y:S05]  /*2460*/  BRA.U UP0, `(.L_x_42) ;  /* 0xfffffff900b87547 */ /* 0x000fea000b83ffff */
.L_x_34:
[C---:B-1----:R-:W-:Y:S01]  /*2470*/  LEA R2, R16.reuse, UR21, 0x3 ;  /* 0x0000001510027c11 */ /* 0x042fe2000f8e18ff */
[----:B------:R-:W-:Y:S01]  /*2480*/  NOP ;  /* 0x0000000000007918 */ /* 0x000fe20000000000 */
[----:B--2---:R-:W-:Y:S02]  /*2490*/  SHF.L.U32 R3, R13, 0x1f, RZ ;  /* 0x0000001f0d037819 */ /* 0x004fe400000006ff */
[----:B------:R-:W-:Y:S02]  /*24a0*/  LEA R4, R16, UR21, 0x4 ;  /* 0x0000001510047c11 */ /* 0x000fe4000f8e20ff */
[----:B------:R-:W1:Y:S02]  /*24b0*/  SYNCS.PHASECHK.TRANS64.TRYWAIT P0, [R2+URZ+0x70], R3 ;  /* 0x00007003020075a7 */ /* 0x000e6400080011ff */
[----:B-1----:R-:W-:Y:S05]  /*24c0*/  @!P0 BRA `(.L_x_43) ;  /* 0x0000008800888947 */ /* 0x002fea0003800000 */
.L_x_190:
[----:B------:R-:W4:Y:S01]  /*24d0*/  LDS.128 R4, [R4+0x100] ;  /* 0x0001000004047984 */ /* 0x000f220000000c00 */
[----:B------:R-:W-:Y:S01]  /*24e0*/  ISETP.GE.AND P0, PT, R26, 0x1, PT ;  /* 0x000000011a00780c */ /* 0x000fe20003f06270 */
[----:B-1----:R-:W-:Y:S01]  /*24f0*/  VIADD R2, R2, 0x80 ;  /* 0x0000008002027836 */ /* 0x002fe20000000000 */
[----:B------:R-:W-:Y:S01]  /*2500*/  @!PT LDS RZ, [RZ] ;  /* 0x00000000fffff984 */ /* 0x000fe20000000800 */
[----:B------:R-:W-:Y:S01]  /*2510*/  @!PT LDS RZ, [RZ] ;  /* 0x00000000fffff984 */ /* 0x000fe20000000800 */
[----:B------:R-:W-:Y:S01]  /*2520*/  @!PT LDS RZ, [RZ] ;  /* 0x00000000fffff984 */ /* 0x000fe20000000800 */
[----:B------:R-:W-:Y:S01]  /*2530*/  @!PT LDS RZ, [RZ] ;  /* 0x00000000fffff984 */ /* 0x000fe20000000800 */
[----:B------:R1:W-:Y:S06]  /*2540*/  MEMBAR.ALL.CTA ;  /* 0x0000000000007992 */ /* 0x0003ec0000008000 */
[----:B-1----:R-:W1:Y:S01]  /*2550*/  FENCE.VIEW.ASYNC.S ;  /* 0x00000000000073c6 */ /* 0x002e620000000000 */
[----:B------:R-:W-:-:S04]  /*2560*/  PRMT R2, RZ, 0x654, R2 ;  /* 0x00000654ff027816 */ /* 0x000fc80000000002 */
[----:B-1----:R1:W-:Y:S01]  /*2570*/  SYNCS.ARRIVE.TRANS64.RED.A1T0 RZ, [R2+URZ], RZ ;  /* 0x000000ff02ff79a7 */ /* 0x0023e200081004ff */
[----:B----4-:R-:W-:-:S13]  /*2580*/  LOP3.LUT P2, RZ, R6, 0x1, RZ, 0xc0, !PT ;  /* 0x0000000106ff7812 */ /* 0x010fda000784c0ff */
[----:B------:R-:W-:Y:S01]  /*2590*/  @P2 SHF.R.U32.HI R3, RZ, 0x10, R5 ;  /* 0x00000010ff032819 */ /* 0x000fe20000011605 */
[----:B------:R-:W-:Y:S01]  /*25a0*/  VOTEU.ANY UP0, P2 ;  /* 0x0000000000ff7886 */ /* 0x000fe20001000100 */
[----:B------:R-:W-:Y:S02]  /*25b0*/  @P2 MOV R10, R4 ;  /* 0x00000004000a2202 */ /* 0x000fe40000000f00 */
[----:B------:R-:W-:Y:S02]  /*25c0*/  @P2 R2UR.BROADCAST UR4, R3 ;  /* 0x00000000030422ca */ /* 0x000fe400008e0000 */
[----:B------:R-:W-:-:S11]  /*25d0*/  @P2 LOP3.LUT R9, R5, 0xffff, RZ, 0xc0, !PT ;  /* 0x0000ffff05092812 */ /* 0x000fd600078ec0ff */
[----:B------:R-:W-:Y:S01]  /*25e0*/  @UP0 UMOV UR60, UR4 ;  /* 0x00000004003c0c82 */ /* 0x000fe20008000000 */
[----:B-1----:R-:W-:Y:S05]  /*25f0*/  @!P0 BRA `(.L_x_44) ;  /* 0x0000000000b88947 */ /* 0x002fea0003800000 */
[----:B------:R-:W3:Y:S01]  /*2600*/  LDC.64 R4, c[0x0][0xb18] ;  /* 0x0002c600ff047b82 */ /* 0x000ee20000000a00 */
[----:B------:R-:W-:-:S07]  /*2610*/  ISETP.NE.AND P3, PT, R26, 0x1, PT ;  /* 0x000000011a00780c */ /* 0x000fce0003f65270 */
[----:B------:R-:W1:Y:S08]  /*2620*/  LDC.64 R6, c[0x0][0xb10] ;  /* 0x0002c400ff067b82 */ /* 0x000e700000000a00 */
[----:B------:R-:W2:Y:S08]  /*2630*/  LDC R14, c[0x0][0xb20] ;  /* 0x0002c800ff0e7b82 */ /* 0x000eb00000000800 */
[----:B------:R-:W4:Y:S01]  /*2640*/  LDC R15, c[0x0][0xb0c] ;  /* 0x0002c300ff0f7b82 */ /* 0x000f220000000800 */
[----:B---3--:R-:W-:Y:S01]  /*2650*/  IMAD.HI.U32 R21, R0, R5, RZ ;  /* 0x0000000500157227 */ /* 0x008fe200078e00ff */
[----:B------:R-:W-:-:S03]  /*2660*/  ISETP.NE.AND P0, PT, R4, 0x1, PT ;  /* 0x000000010400780c */ /* 0x000fc60003f05270 */
[----:B------:R-:W-:-:S03]  /*2670*/  IMAD.HI.U32 R5, R9, R5, RZ ;  /* 0x0000000509057227 */ /* 0x000fc600078e00ff */
[----:B------:R-:W3:Y:S01]  /*2680*/  LDC.64 R2, c[0x0][0xb28] ;  /* 0x0002ca00ff027b82 */ /* 0x000ee20000000a00 */
[----:B-1----:R-:W-:-:S04]  /*2690*/  IMAD.HI.U32 R22, R8, R6, RZ ;  /* 0x0000000608167227 */ /* 0x002fc800078e00ff */
[----:B------:R-:W-:Y:S01]  /*26a0*/  IMAD.HI.U32 R23, R10, R6, RZ ;  /* 0x000000060a177227 */ /* 0x000fe200078e00ff */
[----:B------:R-:W-:Y:S02]  /*26b0*/  SHF.R.U32.HI R22, RZ, R7, R22 ;  /* 0x00000007ff167219 */ /* 0x000fe40000011616 */
[-C--:B--2---:R-:W-:Y:S02]  /*26c0*/  SHF.R.U32.HI R21, RZ, R14.reuse, R21 ;  /* 0x0000000eff157219 */ /* 0x084fe40000011615 */
[----:B------:R-:W-:Y:S02]  /*26d0*/  SHF.R.U32.HI R5, RZ, R14, R5 ;  /* 0x0000000eff057219 */ /* 0x000fe40000011605 */
[----:B------:R-:W-:Y:S02]  /*26e0*/  SEL R21, R0, R21, !P0 ;  /* 0x0000001500157207 */ /* 0x000fe40004000000 */
[----:B------:R-:W-:Y:S02]  /*26f0*/  SHF.R.U32.HI R23, RZ, R7, R23 ;  /* 0x00000007ff177219 */ /* 0x000fe40000011617 */
[----:B----4-:R-:W-:-:S02]  /*2700*/  ISETP.NE.AND P1, PT, R15, 0x1, PT ;  /* 0x000000010f00780c */ /* 0x010fc40003f25270 */
[----:B------:R-:W-:Y:S02]  /*2710*/  SEL R5, R9, R5, !P0 ;  /* 0x0000000509057207 */ /* 0x000fe40004000000 */
[----:B------:R-:W-:Y:S02]  /*2720*/  SEL R22, R8, R22, !P1 ;  /* 0x0000001608167207 */ /* 0x000fe40004800000 */
[----:B------:R-:W-:Y:S01]  /*2730*/  SEL R23, R10, R23, !P1 ;  /* 0x000000170a177207 */ /* 0x000fe20004800000 */
[----:B---3--:R-:W-:-:S04]  /*2740*/  IMAD.HI.U32 R20, R21, R2, RZ ;  /* 0x0000000215147227 */ /* 0x008fc800078e00ff */
        /* <DEDUP_REMOVED lines=10> */
[----:B------:R-:W-:-:S04]  /*27f0*/  @!P0 IMAD.HI.U32 R7, R23, R2, RZ ;  /* 0x0000000217078227 */ /* 0x000fc800078e00ff */
[----:B------:R-:W-:Y:S01]  /*2800*/  IMAD.MOV R2, RZ, RZ, -R6 ;  /* 0x000000ffff027224 */ /* 0x000fe200078e0a06 */
[----:B------:R-:W-:Y:S02]  /*2810*/  @!P0 SHF.R.U32.HI R3, RZ, R3, R7 ;  /* 0x00000003ff038219 */ /* 0x000fe40000011607 */
[----:B------:R-:W-:Y:S01]  /*2820*/  IADD3 R7, PT, PT, -R5, RZ, RZ ;  /* 0x000000ff05077210 */ /* 0x000fe20007ffe1ff */
[----:B------:R-:W-:Y:S01]  /*2830*/  IMAD R2, R26, R2, R5 ;  /* 0x000000021a027224 */ /* 0x000fe200078e0205 */
        /* <DEDUP_REMOVED lines=10> */
.L_x_44:
[----:B------:R-:W1:Y:S02]  /*28e0*/  LDCU UR4, c[0x0][0xb30] ;  /* 0x00016600ff0477ac */ /* 0x000e640008000800 */
[----:B-1----:R-:W-:-:S09]  /*28f0*/  UISETP.NE.AND UP0, UPT, UR4, 0x1, UPT ;  /* 0x000000010400788c */ /* 0x002fd2000bf05270 */
[----:B------:R-:W-:Y:S05]  /*2900*/  BRA.U UP0, `(.L_x_45) ;  /* 0x0000000100407547 */ /* 0x000fea000b800000 */
[----:B------:R-:W1:Y:S08]  /*2910*/  LDC.64 R4, c[0x0][0xb10] ;  /* 0x0002c400ff047b82 */ /* 0x000e700000000a00 */
[----:B------:R-:W2:Y:S08]  /*2920*/  LDC.64 R2, c[0x0][0xb18] ;  /* 0x0002c600ff027b82 */ /* 0x000eb00000000a00 */
[----:B------:R-:W4:Y:S08]  /*2930*/  LDC R6, c[0x0][0xb20] ;  /* 0x0002c800ff067b82 */ /* 0x000f300000000800 */
[----:B------:R-:W3:Y:S01]  /*2940*/  LDC R7, c[0x0][0xb0c] ;  /* 0x0002c300ff077b82 */ /* 0x000ee20000000800 */
[----:B-1----:R-:W-:-:S05]  /*2950*/  IMAD.HI.U32 R4, R10, R4, RZ ;  /* 0x000000040a047227 */ /* 0x002fca00078e00ff */
[----:B------:R-:W-:Y:S01]  /*2960*/  SHF.R.U32.HI R4, RZ, R5, R4 ;  /* 0x00000005ff047219 */ /* 0x000fe20000011604 */
[----:B--2---:R-:W-:Y:S01]  /*2970*/  IMAD.HI.U32 R3, R9, R3, RZ ;  /* 0x0000000309037227 */ /* 0x004fe200078e00ff */
[----:B------:R-:W-:-:S04]  /*2980*/  ISETP.NE.AND P0, PT, R2, 0x1, PT ;  /* 0x000000010200780c */ /* 0x000fc80003f05270 */
[----:B----4-:R-:W-:-:S04]  /*2990*/  SHF.R.U32.HI R3, RZ, R6, R3 ;  /* 0x00000006ff037219 */ /* 0x010fc80000011603 */
[----:B------:R-:W-:Y:S02]  /*29a0*/  SEL R3, R9, R3, !P0 ;  /* 0x0000000309037207 */ /* 0x000fe40004000000 */
[----:B---3--:R-:W-:-:S04]  /*29b0*/  ISETP.NE.AND P1, PT, R7, 0x1, PT ;  /* 0x000000010700780c */ /* 0x008fc80003f25270 */
[----:B------:R-:W-:-:S05]  /*29c0*/  SEL R4, R10, R4, !P1 ;  /* 0x000000040a047207 */ /* 0x000fca0004800000 */
[----:B------:R-:W-:Y:S02]  /*29d0*/  IMAD.IADD R5, R3, 0x1, -R4 ;  /* 0x0000000103057824 */ /* 0x000fe400078e0a04 */
[----:B------:R-:W-:Y:S02]  /*29e0*/  IMAD.IADD R3, R4, 0x1, -R3 ;  /* 0x0000000104037824 */ /* 0x000fe400078e0a03 */
[----:B------:R-:W-:Y:S02]  /*29f0*/  IMAD R10, R5, R7, R10 ;  /* 0x00000007050a7224 */ /* 0x000fe400078e020a */
[----:B------:R-:W-:-:S07]  /*2a00*/  IMAD R9, R3, R2, R9 ;  /* 0x0000000203097224 */ /* 0x000fce00078e0209 */
.L_x_45:
[----:B------:R-:W-:Y:S01]  /*2a10*/  VIADD R16, R16, 0x1 ;  /* 0x0000000110107836 */ /* 0x000fe20000000000 */
[----:B------:R-:W-:Y:S01]  /*2a20*/  PLOP3.LUT P1, PT, PT, PT, PT, 0x80, 0x8 ;  /* 0x000000000008781c */ /* 0x000fe20003f2f070 */
[----:B------:R-:W-:Y:S02]  /*2a30*/  IMAD.IADD R14, R10, 0x1, R63 ;  /* 0x000000010a0e7824 */ /* 0x000fe400078e023f */
[----:B------:R-:W-:Y:S01]  /*2a40*/  IMAD.IADD R15, R9, 0x1, R62 ;  /* 0x00000001090f7824 */ /* 0x000fe200078e023e */
[----:B------:R-:W-:-:S04]  /*2a50*/  ISETP.NE.AND P0, PT, R16, 0x2, PT ;  /* 0x000000021000780c */ /* 0x000fc80003f05270 */
[----:B------:R-:W-:Y:S02]  /*2a60*/  SEL R2, RZ, 0x1, P0 ;  /* 0x00000001ff027807 */ /* 0x000fe40000000000 */
[----:B------:R-:W-:Y:S02]  /*2a70*/  SEL R16, R16, RZ, P0 ;  /* 0x000000ff10107207 */ /* 0x000fe40000000000 */
[----:B------:R-:W-:Y:S01]  /*2a80*/  LOP3.LUT R13, R13, R2, RZ, 0x3c, !PT ;  /* 0x000000020d0d7212 */ /* 0x000fe200078e3cff */
[----:B------:R-:W-:Y:S06]  /*2a90*/  @P2 BRA `(.L_x_46) ;  /* 0xffffffec00302947 */ /* 0x000fec000383ffff */
[----:B------:R-:W-:Y:S01]  /*2aa0*/  UIADD3 UR21, UPT, UPT, UR21, 0x10, URZ ;  /* 0x0000001015157890 */ /* 0x000fe2000fffe0ff */
[----:B------:R-:W-:-:S03]  /*2ab0*/  SHF.L.U32 R2, R17, 0x1f, RZ ;  /* 0x0000001f11027819 */ /* 0x000fc600000006ff */
[----:B------:R-:W-:-:S09]  /*2ac0*/  ULEA UR4, UR23, UR21, 0x3 ;  /* 0x0000001517047291 */ /* 0x000fd2000f8e18ff */
[----:B------:R-:W1:Y:S02]  /*2ad0*/  SYNCS.PHASECHK.TRANS64.TRYWAIT P0, [UR4], R2 ;  /* 0x00000002ff0075a7 */ /* 0x000e640008001104 */
[----:B-1----:R-:W-:Y:S05]  /*2ae0*/  @!P0 BRA `(.L_x_47) ;  /* 0x0000008400148947 */ /* 0x002fea0003800000 */
.L_x_192:
[----:B------:R-:W-:-:S04]  /*2af0*/  UIADD3 UR4, UPT, UPT, UR23, 0x1, URZ ;  /* 0x0000000117047890 */ /* 0x000fc8000fffe0ff */
[----:B------:R-:W-:-:S04]  /*2b00*/  UISETP.NE.AND UP0, UPT, UR4, 0x2, UPT ;  /* 0x000000020400788c */ /* 0x000fc8000bf05270 */
[----:B------:R-:W-:Y:S02]  /*2b10*/  USEL UR5, URZ, 0x1, UP0 ;  /* 0x00000001ff057887 */ /* 0x000fe40008000000 */
[----:B------:R-:W-:-:S04]  /*2b20*/  USEL UR4, UR4, URZ, UP0 ;  /* 0x000000ff04047287 */ /* 0x000fc80008000000 */
[----:B------:R-:W-:Y:S01]  /*2b30*/  ULEA UR4, UR4, UR21, 0x3 ;  /* 0x0000001504047291 */ /* 0x000fe2000f8e18ff */
[----:B-1----:R-:W-:-:S04]  /*2b40*/  LOP3.LUT R2, R17, UR5, RZ, 0x3c, !PT ;  /* 0x0000000511027c12 */ /* 0x002fc8000f8e3cff */
[----:B------:R-:W-:Y:S01]  /*2b50*/  SHF.L.U32 R2, R2, 0x1f, RZ ;  /* 0x0000001f02027819 */ /* 0x000fe200000006ff */
[----:B---3--:R-:W-:-:S07]  /*2b60*/  IMAD.U32 R0, RZ, RZ, UR4 ;  /* 0x00000004ff007e24 */ /* 0x008fce000f8e00ff */
.L_x_48:
[----:B-1----:R1:W2:Y:S02]  /*2b70*/  SYNCS.PHASECHK.TRANS64.TRYWAIT P0, [R0+URZ], R2 ;  /* 0x00000002000075a7 */ /* 0x0022a400080011ff */
[----:B--2---:R-:W-:Y:S05]  /*2b80*/  @!P0 NANOSLEEP.SYNCS 0x989680 ;  /* 0x009896800000895d */ /* 0x004fea0003900000 */
[----:B------:R-:W2:Y:S02]  /*2b90*/  @!P0 SYNCS.PHASECHK.TRANS64 P0, [R0+URZ], R2 ;  /* 0x00000002000085a7 */ /* 0x000ea400080010ff */
[----:B--2---:R-:W-:Y:S05]  /*2ba0*/  @P0 EXIT ;  /* 0x000000000000094d */ /* 0x004fea0003800000 */
[----:B------:R-:W-:Y:S05]  /*2bb0*/  BRA `(.L_x_48) ;  /* 0xfffffffc00ec7947 */ /* 0x000fea000383ffff */
.L_x_22:
[----:B------:R-:W-:-:S04]  /*2bc0*/  UISETP.NE.AND UP1, UPT, UR46, URZ, UPT ;  /* 0x000000ff2e00728c */ /* 0x000fc8000bf25270 */
[----:B------:R-:W-:-:S09]  /*2bd0*/  UISETP.NE.OR UP1, UPT, UR10, 0x1, UP1 ;  /* 0x000000010a00788c */ /* 0x000fd20008f25670 */
[----:B------:R-:W-:Y:S05]  /*2be0*/  BRA.U UP1, `(.L_x_49) ;  /* 0x00000005014c7547 */ /* 0x000fea000b800000 */
[----:B------:R-:W-:Y:S01]  /*2bf0*/  HFMA2 R11, -RZ, RZ, 0, 0 ;  /* 0x00000000ff0b7431 */ /* 0x000fe200000001ff */
[----:B------:R-:W-:Y:S01]  /*2c00*/  ISETP.GE.U32.AND P2, PT, R10, 0x2, PT ;  /* 0x000000020a00780c */ /* 0x000fe20003f46070 */
[----:B------:R-:W-:Y:S01]  /*2c10*/  IMAD.MOV.U32 R12, RZ, RZ, 0x1 ;  /* 0x00000001ff0c7424 */ /* 0x000fe200078e00ff */
[----:B------:R-:W-:Y:S01]  /*2c20*/  CS2R R8, SRZ ;  /* 0x0000000000087805 */ /* 0x000fe2000001ff00 */
[----:B------:R-:W-:Y:S01]  /*2c30*/  IMAD.MOV.U32 R3, RZ, RZ, RZ ;  /* 0x000000ffff037224 */ /* 0x000fe200078e00ff */
[----:B------:R-:W-:Y:S01]  /*2c40*/  UMOV UR6, 0x400 ;  /* 0x0000040000067882 */ /* 0x000fe20000000000 */
[----:B------:R-:W-:Y:S01]  /*2c50*/  UMOV UR5, URZ ;  /* 0x000000ff00057c82 */ /* 0x000fe20008000000 */
[----:B------:R-:W-:-:S12]  /*2c60*/  ULEA UR6, UR46, UR6, 0x18 ;  /* 0x000000062e067291 */ /* 0x000fd8000f8ec0ff */
.L_x_53:
[----:B------:R-:W-:Y:S02]  /*2c70*/  LEA R0, R3, UR6, 0x3 ;  /* 0x0000000603007c11 */ /* 0x000fe4000f8e18ff */
[----:B------:R-:W-:-:S03]  /*2c80*/  SHF.L.U32 R4, R8, 0x1f, RZ ;  /* 0x0000001f08047819 */ /* 0x000fc600000006ff */
[----:B------:R-:W-:Y:S01]  /*2c90*/  VIADD R5, R0, 0xe0 ;  /* 0x000000e000057836 */ /* 0x000fe20000000000 */
[----:B------:R-:W1:Y:S02]  /*2ca0*/  SYNCS.PHASECHK.TRANS64.TRYWAIT P0, [R0+URZ+0xd0], R4 ;  /* 0x0000d004000075a7 */ /* 0x000e6400080011ff */
[----:B-1----:R-:W-:Y:S05]  /*2cb0*/  @!P0 BRA `(.L_x_50) ;  /* 0x0000008000b88947 */ /* 0x002fea0003800000 */
.L_x_193:
[----:B------:R-:W-:Y:S01]  /*2cc0*/  ULEA UR4, UR5, UR6, 0x3 ;  /* 0x0000000605047291 */ /* 0x000fe2000f8e18ff */
[----:B-1----:R-:W-:Y:S01]  /*2cd0*/  PRMT R0, RZ, 0x654, R5 ;  /* 0x00000654ff007816 */ /* 0x002fe20000000005 */
[----:B------:R-:W-:Y:S01]  /*2ce0*/  @!P2 IMAD.MOV.U32 R4, RZ, RZ, 0x10 ;  /* 0x00000010ff04a424 */ /* 0x000fe200078e00ff */
[----:B------:R-:W-:Y:S01]  /*2cf0*/  SHF.L.U32 R5, R12, 0x1f, RZ ;  /* 0x0000001f0c057819 */ /* 0x000fe200000006ff */
[----:B------:R-:W-:Y:S01]  /*2d00*/  UIADD3 UR7, UPT, UPT, UR4, 0x70, URZ ;  /* 0x0000007004077890 */ /* 0x000fe2000fffe0ff */
[----:B------:R1:W-:Y:S05]  /*2d10*/  SYNCS.ARRIVE.TRANS64.RED.A1T0 RZ, [R0+URZ], RZ ;  /* 0x000000ff00ff79a7 */ /* 0x0003ea00081004ff */
[----:B------:R-:W-:Y:S01]  /*2d20*/  IMAD.U32 R6, RZ, RZ, UR7 ;  /* 0x00000007ff067e24 */ /* 0x000fe2000f8e00ff */
[----:B------:R-:W2:Y:S04]  /*2d30*/  SYNCS.PHASECHK.TRANS64.TRYWAIT P0, [UR4+0x80], R5 ;  /* 0x00008005ff0075a7 */ /* 0x000ea80008001104 */
[----:B------:R-:W-:Y:S01]  /*2d40*/  PRMT R6, R10, 0x654, R6 ;  /* 0x000006540a067816 */ /* 0x000fe20000000006 */
[----:B-12---:R-:W-:Y:S06]  /*2d50*/  @!P0 BRA `(.L_x_51) ;  /* 0x0000008000a48947 */ /* 0x006fec0003800000 */
.L_x_195:
[----:B------:R-:W-:Y:S01]  /*2d60*/  ULEA UR8, UR5, UR6, 0x4 ;  /* 0x0000000605087291 */ /* 0x000fe2000f8e20ff */
[----:B------:R-:W-:Y:S01]  /*2d70*/  SEL R2, R6, R2, !P2 ;  /* 0x0000000206027207 */ /* 0x000fe20005000000 */
[----:B------:R-:W-:Y:S01]  /*2d80*/  UIADD3 UR9, UPT, UPT, UR4, 0x70, URZ ;  /* 0x0000007004097890 */ /* 0x000fe2000fffe0ff */
[----:B-1----:R-:W-:Y:S01]  /*2d90*/  LEA R0, R11, UR6, 0x3 ;  /* 0x000000060b007c11 */ /* 0x002fe2000f8e18ff */
[----:B------:R-:W-:Y:S01]  /*2da0*/  UIADD3 UR8, UPT, UPT, UR8, 0x100, URZ ;  /* 0x0000010008087890 */ /* 0x000fe2000fffe0ff */
[----:B------:R1:W-:Y:S01]  /*2db0*/  @!P2 SYNCS.ARRIVE.TRANS64.RED RZ, [R2+URZ], R4 ;  /* 0x0000000402ffa9a7 */ /* 0x0003e200080004ff */
[----:B------:R-:W-:Y:S01]  /*2dc0*/  UIADD3 UR4, UPT, UPT, UR5, 0x1, URZ ;  /* 0x0000000105047890 */ /* 0x000fe2000fffe0ff */
[----:B------:R-:W-:-:S03]  /*2dd0*/  VIADD R3, R3, 0x1 ;  /* 0x0000000103037836 */ /* 0x000fc60000000000 */
[----:B------:R-:W-:Y:S02]  /*2de0*/  UISETP.NE.AND UP0, UPT, UR4, 0x2, UPT ;  /* 0x000000020400788c */ /* 0x000fe4000bf05270 */
[----:B------:R-:W-:Y:S01]  /*2df0*/  ISETP.NE.AND P0, PT, R3, 0x2, PT ;  /* 0x000000020300780c */ /* 0x000fe20003f05270 */
[----:B------:R-:W-:Y:S06]  /*2e00*/  UGETNEXTWORKID.BROADCAST [UR8], [UR9] ;  /* 0x00000000080073ca */ /* 0x000fec0008000100 */
[----:B------:R-:W-:Y:S02]  /*2e10*/  USEL UR7, URZ, 0x1, UP0 ;  /* 0x00000001ff077887 */ /* 0x000fe40008000000 */
[----:B------:R-:W-:-:S04]  /*2e20*/  USEL UR5, UR4, URZ, UP0 ;  /* 0x000000ff04057287 */ /* 0x000fc80008000000 */
[----:B------:R-:W-:Y:S02]  /*2e30*/  LOP3.LUT R12, R12, UR7, RZ, 0x3c, !PT ;  /* 0x000000070c0c7c12 */ /* 0x000fe4000f8e3cff */
[----:B-1----:R-:W-:-:S04]  /*2e40*/  SHF.L.U32 R4, R9, 0x1f, RZ ;  /* 0x0000001f09047819 */ /* 0x002fc800000006ff */
[----:B------:R-:W1:Y:S02]  /*2e50*/  SYNCS.PHASECHK.TRANS64.TRYWAIT P1, [R0+URZ+0x70], R4 ;  /* 0x00007004000075a7 */ /* 0x000e6400080211ff */
[----:B-1----:R-:W-:Y:S05]  /*2e60*/  @!P1 BRA `(.L_x_52) ;  /* 0x0000008000789947 */ /* 0x002fea0003800000 */
.L_x_196:
[----:B-1----:R-:W-:Y:S01]  /*2e70*/  LEA R4, R11, UR6, 0x4 ;  /* 0x000000060b047c11 */ /* 0x002fe2000f8e20ff */
[----:B------:R-:W-:Y:S01]  /*2e80*/  VIADD R0, R0, 0x80 ;  /* 0x0000008000007836 */ /* 0x000fe20000000000 */
[----:B------:R-:W-:Y:S01]  /*2e90*/  SEL R3, R3, RZ, P0 ;  /* 0x000000ff03037207 */ /* 0x000fe20000000000 */
[----:B------:R-:W-:-:S03]  /*2ea0*/  VIADD R11, R11, 0x1 ;  /* 0x000000010b0b7836 */ /* 0x000fc60000000000 */
[----:B------:R-:W1:Y:S01]  /*2eb0*/  LDS.128 R4, [R4+0x100] ;  /* 0x0001000004047984 */ /* 0x000e620000000c00 */
[----:B------:R-:W-:Y:S02]  /*2ec0*/  PRMT R0, RZ, 0x654, R0 ;  /* 0x00000654ff007816 */ /* 0x000fe40000000000 */
[C---:B------:R-:W-:Y:S01]  /*2ed0*/  ISETP.NE.AND P1, PT, R11.reuse, 0x2, PT ;  /* 0x000000020b00780c */ /* 0x040fe20003f25270 */
[----:B------:R-:W-:Y:S01]  /*2ee0*/  @!PT LDS RZ, [RZ] ;  /* 0x00000000fffff984 */ /* 0x000fe20000000800 */
[----:B------:R-:W-:Y:S01]  /*2ef0*/  @!PT LDS RZ, [RZ] ;  /* 0x00000000fffff984 */ /* 0x000fe20000000800 */
[----:B------:R-:W-:Y:S01]  /*2f00*/  @!PT LDS RZ, [RZ] ;  /* 0x00000000fffff984 */ /* 0x000fe20000000800 */
[----:B------:R-:W-:Y:S01]  /*2f10*/  @!PT LDS RZ, [RZ] ;  /* 0x00000000fffff984 */ /* 0x000fe20000000800 */
[----:B------:R2:W-:Y:S06]  /*2f20*/  MEMBAR.ALL.CTA ;  /* 0x0000000000007992 */ /* 0x0005ec0000008000 */
[----:B--2---:R-:W2:Y:S01]  /*2f30*/  FENCE.VIEW.ASYNC.S ;  /* 0x00000000000073c6 */ /* 0x004ea20000000000 */
[----:B------:R-:W-:Y:S01]  /*2f40*/  SEL R11, R11, RZ, P1 ;  /* 0x000000ff0b0b7207 */ /* 0x000fe20000800000 */
[----:B--2---:R2:W-:Y:S01]  /*2f50*/  SYNCS.ARRIVE.TRANS64.RED.A1T0 RZ, [R0+URZ], RZ ;  /* 0x000000ff00ff79a7 */ /* 0x0045e200081004ff */
[----:B-1----:R-:W-:-:S02]  /*2f60*/  LOP3.LUT P3, RZ, R6, 0x1, RZ, 0xc0, !PT ;  /* 0x0000000106ff7812 */ /* 0x002fc4000786c0ff */
[----:B------:R-:W-:-:S04]  /*2f70*/  SEL R4, RZ, 0x1, P1 ;  /* 0x00000001ff047807 */ /* 0x000fc80000800000 */
[----:B------:R-:W-:Y:S02]  /*2f80*/  LOP3.LUT R9, R9, R4, RZ, 0x3c, !PT ;  /* 0x0000000409097212 */ /* 0x000fe400078e3cff */
[----:B--2---:R-:W-:-:S04]  /*2f90*/  SEL R0, RZ, 0x1, P0 ;  /* 0x00000001ff007807 */ /* 0x004fc80000000000 */
[----:B------:R-:W-:Y:S01]  /*2fa0*/  LOP3.LUT R8, R8, R0, RZ, 0x3c, !PT ;  /* 0x0000000008087212 */ /* 0x000fe200078e3cff */
[----:B------:R-:W-:Y:S06]  /*2fb0*/  @P3 BRA `(.L_x_53) ;  /* 0xfffffffc002c3947 */ /* 0x000fec000383ffff */
[----:B------:R-:W-:Y:S01]  /*2fc0*/  ULEA UR4, UR5, UR6, 0x3 ;  /* 0x0000000605047291 */ /* 0x000fe2000f8e18ff */
[----:B------:R-:W-:-:S08]  /*2fd0*/  SHF.L.U32 R2, R12, 0x1f, RZ ;  /* 0x0000001f0c027819 */ /* 0x000fd000000006ff */
[----:B------:R-:W1:Y:S02]  /*2fe0*/  SYNCS.PHASECHK.TRANS64 P0, [UR4+0x80], R2 ;  /* 0x00008002ff0075a7 */ /* 0x000e640008001004 */
[----:B-1----:R-:W-:Y:S05]  /*2ff0*/  @P0 BRA `(.L_x_54) ;  /* 0x0000000000080947 */ /* 0x002fea0003800000 */
[----:B------:R-:W1:Y:S02]  /*3000*/  SYNCS.PHASECHK.TRANS64.TRYWAIT P0, [UR4+0x80], R2 ;  /* 0x00008002ff0075a7 */ /* 0x000e640008001104 */
[----:B-1----:R-:W-:Y:S05]  /*3010*/  @!P0 BRA `(.L_x_55) ;  /* 0x0000008000208947 */ /* 0x002fea0003800000 */
.L_x_54:
[----:B------:R-:W-:-:S04]  /*3020*/  UIADD3 UR7, UPT, UPT, UR5, 0x1, URZ ;  /* 0x0000000105077890 */ /* 0x000fc8000fffe0ff */
[----:B------:R-:W-:-:S04]  /*3030*/  UISETP.NE.AND UP0, UPT, UR7, 0x2, UPT ;  /* 0x000000020700788c */ /* 0x000fc8000bf05270 */
[----:B------:R-:W-:Y:S02]  /*3040*/  USEL UR8, URZ, 0x1, UP0 ;  /* 0x00000001ff087887 */ /* 0x000fe40008000000 */
[----:B------:R-:W-:-:S04]  /*3050*/  USEL UR7, UR7, URZ, UP0 ;  /* 0x000000ff07077287 */ /* 0x000fc80008000000 */
[----:B------:R-:W-:Y:S01]  /*3060*/  ULEA UR7, UR7, UR6, 0x3 ;  /* 0x0000000607077291 */ /* 0x000fe2000f8e18ff */
[----:B-1----:R-:W-:-:S04]  /*3070*/  LOP3.LUT R2, R12, UR8, RZ, 0x3c, !PT ;  /* 0x000000080c027c12 */ /* 0x002fc8000f8e3cff */
[----:B------:R-:W-:-:S04]  /*3080*/  SHF.L.U32 R0, R2, 0x1f, RZ ;  /* 0x0000001f02007819 */ /* 0x000fc800000006ff */
[----:B------:R-:W1:Y:S02]  /*3090*/  SYNCS.PHASECHK.TRANS64 P0, [UR7+0x80], R0 ;  /* 0x00008000ff0075a7 */ /* 0x000e640008001007 */
[----:B-1----:R-:W-:Y:S05]  /*30a0*/  @P0 EXIT ;  /* 0x000000000000094d */ /* 0x002fea0003800000 */
[----:B------:R-:W-:Y:S02]  /*30b0*/  SHF.L.U32 R2, R2, 0x1f, RZ ;  /* 0x0000001f02027819 */ /* 0x000fe400000006ff */
[----:B------:R-:W-:-:S07]  /*30c0*/  MOV R0, UR7 ;  /* 0x0000000700007c02 */ /* 0x000fce0008000f00 */
.L_x_56:
[----:B-1----:R1:W2:Y:S02]  /*30d0*/  SYNCS.PHASECHK.TRANS64.TRYWAIT P0, [R0+URZ+0x80], R2 ;  /* 0x00008002000075a7 */ /* 0x0022a400080011ff */
[----:B--2---:R-:W-:Y:S05]  /*30e0*/  @!P0 NANOSLEEP.SYNCS 0x989680 ;  /* 0x009896800000895d */ /* 0x004fea0003900000 */
[----:B------:R-:W2:Y:S02]  /*30f0*/  @!P0 SYNCS.PHASECHK.TRANS64 P0, [R0+URZ+0x80], R2 ;  /* 0x00008002000085a7 */ /* 0x000ea400080010ff */
[----:B--2---:R-:W-:Y:S05]  /*3100*/  @P0 EXIT ;  /* 0x000000000000094d */ /* 0x004fea0003800000 */
[----:B------:R-:W-:Y:S05]  /*3110*/  BRA `(.L_x_56) ;  /* 0xfffffffc00ec7947 */ /* 0x000fea000383ffff */
.L_x_49:
[----:B------:R-:W-:Y:S05]  /*3120*/  BRA.U UP4, `(.L_x_57) ;  /* 0x00000019044c7547 */ /* 0x000fea000b800000 */
[----:B------:R-:W-:Y:S01]  /*3130*/  UMOV UR4, 0x40 ;  /* 0x0000004000047882 */ /* 0x000fe20000000000 */
[----:B------:R-:W-:Y:S01]  /*3140*/  NOP ;  /* 0x0000000000007918 */ /* 0x000fe20000000000 */
[----:B------:R-:W-:Y:S01]  /*3150*/  ULEA UR5, UR46, UR4, 0x18 ;  /* 0x000000042e057291 */ /* 0x000fe2000f8ec0ff */
[----:B------:R-:W-:Y:S02]  /*3160*/  UMOV UR6, 0x400 ;  /* 0x0000040000067882 */ /* 0x000fe40000000000 */
[----:B------:R-:W-:-:S06]  /*3170*/  ULEA UR6, UR46, UR6, 0x18 ;  /* 0x000000062e067291 */ /* 0x000fcc000f8ec0ff */
[----:B------:R-:W1:Y:S02]  /*3180*/  LDS.U8 R2, [UR5+0x1c] ;  /* 0x00001c05ff027984 */ /* 0x000e640008000000 */
[----:B-1----:R-:W-:-:S13]  /*3190*/  ISETP.NE.AND P0, PT, R2, RZ, PT ;  /* 0x000000ff0200720c */ /* 0x002fda0003f05270 */
[----:B------:R-:W-:Y:S05]  /*31a0*/  @P0 BRA `(.L_x_58) ;  /* 0x0000000400180947 */ /* 0x000fea0003800000 */
[----:B------:R-:W-:Y:S01]  /*31b0*/  R2UR UR4, R12 ;  /* 0x000000000c0472ca */ /* 0x000fe200000e0000 */
[----:B------:R-:W-:-:S12]  /*31c0*/  UIADD3 UR7, UPT, UPT, UR5, 0x8, URZ ;  /* 0x0000000805077890 */ /* 0x000fd8000fffe0ff */
[----:B------:R-:W-:-:S09]  /*31d0*/  UISETP.NE.U32.AND UP0, UPT, UR4, 0x1, UPT ;  /* 0x000000010400788c */ /* 0x000fd2000bf05070 */
[----:B------:R-:W-:Y:S05]  /*31e0*/  BRA.U !UP0, `(.L_x_59) ;  /* 0x0000000108a47547 */ /* 0x000fea000b800000 */
[----:B------:R-:W-:Y:S01]  /*31f0*/  ELECT P0, URZ, PT ;  /* 0x0000000000ff782f */ /* 0x000fe20003800000 */
[----:B------:R-:W-:-:S12]  /*3200*/  BSSY B0, `(.L_x_59) ;  /* 0x0000027000007945 */ /* 0x000fd80003800000 */
[----:B------:R-:W-:Y:S05]  /*3210*/  @!P0 BRA `(.L_x_60) ;  /* 0x0000000000948947 */ /* 0x000fea0003800000 */
[----:B------:R-:W-:-:S05]  /*3220*/  UMOV UR4, 0x10 ;  /* 0x0000001000047882 */ /* 0x000fca0000000000 */
[----:B------:R-:W-:Y:S04]  /*3230*/  DEPBAR.LE SB1, 0x36 ;  /* 0x00009d800000791a */ /* 0x000fe80000000000 */
[----:B------:R-:W1:Y:S02]  /*3240*/  UTCATOMSWS.2CTA.FIND_AND_SET.ALIGN UP1, UR4, UR4 ;  /* 0x00000004000475e3 */ /* 0x000e640008220800 */
[----:B-1----:R-:W-:Y:S01]  /*3250*/  MOV R10, UR4 ;  /* 0x00000004000a7c02 */ /* 0x002fe20008000f00 */
[----:B------:R-:W-:Y:S06]  /*3260*/  BRA.U UP1, `(.L_x_61) ;  /* 0x0000000101187547 */ /* 0x000fec000b800000 */
.L_x_62:
[----:B------:R-:W-:Y:S05]  /*3270*/  NANOSLEEP 0x64 ;  /* 0x000000640000795d */ /* 0x000fea0003800000 */
[----:B------:R-:W-:-:S05]  /*3280*/  UMOV UR4, 0x10 ;  /* 0x0000001000047882 */ /* 0x000fca0000000000 */
[----:B------:R-:W-:Y:S04]  /*3290*/  DEPBAR.LE SB1, 0x36 ;  /* 0x00009d800000791a */ /* 0x000fe80000000000 */
[----:B------:R-:W1:Y:S02]  /*32a0*/  UTCATOMSWS.2CTA.FIND_AND_SET.ALIGN UP1, UR4, UR4 ;  /* 0x00000004000475e3 */ /* 0x000e640008220800 */
[----:B-1----:R-:W-:Y:S01]  /*32b0*/  MOV R10, UR4 ;  /* 0x00000004000a7c02 */ /* 0x002fe20008000f00 */
[----:B------:R-:W-:Y:S05]  /*32c0*/  BRA.U !UP1, `(.L_x_62) ;  /* 0xfffffffd09e87547 */ /* 0x000fea000b83ffff */
.L_x_61:
[----:B------:R-:W1:Y:S01]  /*32d0*/  LDS R5, [UR5+0x10] ;  /* 0x00001005ff057984 */ /* 0x000e620008000800 */
[----:B------:R-:W-:Y:S01]  /*32e0*/  R2UR UR4, R11 ;  /* 0x000000000b0472ca */ /* 0x000fe200000e0000 */
[----:B------:R-:W-:-:S04]  /*32f0*/  IMAD.U32 R3, RZ, RZ, UR6 ;  /* 0x00000006ff037e24 */ /* 0x000fc8000f8e00ff */
[----:B------:R-:W-:-:S08]  /*3300*/  VIADD R3, R3, 0x120 ;  /* 0x0000012003037836 */ /* 0x000fd00000000000 */
[----:B------:R-:W-:Y:S02]  /*3310*/  MOV R2, UR4 ;  /* 0x0000000400027c02 */ /* 0x000fe40008000f00 */
[----:B-1----:R-:W-:-:S04]  /*3320*/  SHF.L.U32 R5, R5, 0x1f, RZ ;  /* 0x0000001f05057819 */ /* 0x002fc800000006ff */
[----:B------:R-:W1:Y:S02]  /*3330*/  SYNCS.PHASECHK.TRANS64.TRYWAIT P0, [UR5+0x8], R5 ;  /* 0x00000805ff0075a7 */ /* 0x000e640008001105 */
[----:B-1----:R-:W-:Y:S05]  /*3340*/  @P0 BRA `(.L_x_63) ;  /* 0x0000000000080947 */ /* 0x002fea0003800000 */
[----:B------:R-:W1:Y:S02]  /*3350*/  SYNCS.PHASECHK.TRANS64.TRYWAIT P0, [UR5+0x8], R5 ;  /* 0x00000805ff0075a7 */ /* 0x000e640008001105 */
[----:B-1----:R-:W-:Y:S05]  /*3360*/  @!P0 BRA `(.L_x_64) ;  /* 0x0000007c00648947 */ /* 0x002fea0003800000 */
.L_x_63:
[----:B------:R-:W-:Y:S01]  /*3370*/  R2UR UR4, R11 ;  /* 0x000000000b0472ca */ /* 0x000fe200000e0000 */
[----:B-1----:R-:W-:Y:S02]  /*3380*/  HFMA2 R4, -RZ, RZ, 0, 5.9604644775390625e-08 ;  /* 0x00000001ff047431 */ /* 0x002fe400000001ff */
[----:B------:R-:W-:Y:S01]  /*3390*/  IMAD.MOV.U32 R7, RZ, RZ, 0xffff ;  /* 0x0000ffffff077424 */ /* 0x000fe200078e00ff */
[----:B------:R-:W-:Y:S01]  /*33a0*/  PRMT R2, R2, 0x654, R3 ;  /* 0x0000065402027816 */ /* 0x000fe20000000003 */
[----:B------:R-:W-:Y:S02]  /*33b0*/  IMAD.MOV.U32 R5, RZ, RZ, 0x4 ;  /* 0x00000004ff057424 */ /* 0x000fe400078e00ff */
[----:B------:R-:W-:Y:S01]  /*33c0*/  IMAD.SHL.U32 R9, R10, 0x20, RZ ;  /* 0x000000200a097824 */ /* 0x000fe200078e00ff */
[-C--:B------:R-:W-:Y:S02]  /*33d0*/  SHF.L.U32 R7, R7, R10.reuse, RZ ;  /* 0x0000000a07077219 */ /* 0x080fe400000006ff */
[----:B------:R-:W-:-:S03]  /*33e0*/  SHF.L.U32 R6, R4, R10, RZ ;  /* 0x0000000a04067219 */ /* 0x000fc600000006ff */
[----:B------:R-:W-:-:S06]  /*33f0*/  UPRMT UR4, UR4, 0x654, UR7 ;  /* 0x0000065404047896 */ /* 0x000fcc0008000007 */
[----:B------:R-:W-:-:S03]  /*3400*/  MOV R3, UR4 ;  /* 0x0000000400037c02 */ /* 0x000fc60008000f00 */
[----:B------:R1:W-:Y:S01]  /*3410*/  SYNCS.ARRIVE.TRANS64.RED RZ, [UR4], R5 ;  /* 0x00000005ffff79a7 */ /* 0x0003e20008000404 */
[----:B------:R1:W-:Y:S04]  /*3420*/  STS [UR6+0x120], R9 ;  /* 0x00012009ff007988 */ /* 0x0003e80008000806 */
[----:B------:R1:W-:Y:S04]  /*3430*/  STAS [R2.64], R10 ;  /* 0x0000000a02007dbd */ /* 0x0003e8000c0008ff */
[----:B------:R1:W-:Y:S04]  /*3440*/  ATOMS.OR RZ, [UR5+0x14], R7 ;  /* 0x00001407ffff798c */ /* 0x0003e8000b000005 */
[----:B------:R1:W-:Y:S04]  /*3450*/  ATOMS.OR RZ, [UR5+0x18], R6 ;  /* 0x00001806ffff798c */ /* 0x0003e8000b000005 */
[----:B------:R1:W-:Y:S02]  /*3460*/  ATOMS.XOR RZ, [UR5+0x10], R4 ;  /* 0x00001004ffff798c */ /* 0x0003e4000b800005 */
.L_x_60:
[----:B------:R-:W-:Y:S05]  /*3470*/  BSYNC B0 ;  /* 0x0000000000007941 */ /* 0x000fea0003800000 */
.L_x_59:
[----:B------:R-:W-:Y:S05]  /*3480*/  BRA.U UP0, `(.L_x_65) ;  /* 0x0000000100707547 */ /* 0x000fea000b800000 */
[----:B------:R-:W-:-:S03]  /*3490*/  UMOV UR4, 0xffffffff ;  /* 0xffffffff00047882 */ /* 0x000fc60000000000 */
[----:B------:R-:W-:Y:S05]  /*34a0*/  BRA.DIV UR4, `(.L_x_66) ;  /* 0x0000007e042c7947 */ /* 0x000fea000b800000 */
[----:B------:R-:W-:-:S13]  /*34b0*/  ELECT P6, URZ, PT ;  /* 0x0000000000ff782f */ /* 0x000fda00038c0000 */
.L_x_200:
[----:B------:R-:W-:Y:S05]  /*34c0*/  @!P6 BRA `(.L_x_65) ;  /* 0x000000000060e947 */ /* 0x000fea0003800000 */
[----:B-1----:R-:W1:Y:S02]  /*34d0*/  LDS R3, [UR5+0x10] ;  /* 0x00001005ff037984 */ /* 0x002e640008000800 */
[----:B-1----:R-:W-:-:S04]  /*34e0*/  SHF.L.U32 R3, R3, 0x1f, RZ ;  /* 0x0000001f03037819 */ /* 0x002fc800000006ff */
[----:B------:R-:W1:Y:S02]  /*34f0*/  SYNCS.PHASECHK.TRANS64.TRYWAIT P0, [UR5+0x8], R3 ;  /* 0x00000803ff0075a7 */ /* 0x000e640008001105 */
[----:B-1----:R-:W-:Y:S05]  /*3500*/  @P0 BRA `(.L_x_67) ;  /* 0x0000000000080947 */ /* 0x002fea0003800000 */
[----:B------:R-:W1:Y:S02]  /*3510*/  SYNCS.PHASECHK.TRANS64.TRYWAIT P0, [UR5+0x8], R3 ;  /* 0x00000803ff0075a7 */ /* 0x000e640008001105 */
[----:B-1----:R-:W-:Y:S05]  /*3520*/  @!P0 BRA `(.L_x_68) ;  /* 0x0000007c002c8947 */ /* 0x002fea0003800000 */
.L_x_67:
[----:B------:R-:W2:Y:S01]  /*3530*/  LDS R5, [UR6+0x120] ;  /* 0x00012006ff057984 */ /* 0x000ea20008000800 */
[----:B------:R-:W-:Y:S01]  /*3540*/  R2UR UR4, R11 ;  /* 0x000000000b0472ca */ /* 0x000fe200000e0000 */
[----:B-1----:R-:W-:Y:S02]  /*3550*/  IMAD.MOV.U32 R3, RZ, RZ, 0xffff ;  /* 0x0000ffffff037424 */ /* 0x002fe400078e00ff */
[----:B------:R-:W-:-:S10]  /*3560*/  IMAD.MOV.U32 R2, RZ, RZ, 0x1 ;  /* 0x00000001ff027424 */ /* 0x000fd400078e00ff */
[----:B------:R-:W-:Y:S01]  /*3570*/  UPRMT UR4, UR4, 0x654, UR7 ;  /* 0x0000065404047896 */ /* 0x000fe20008000007 */
[----:B--2---:R-:W-:Y:S01]  /*3580*/  IMAD.SHL.U32 R4, R5, 0x20, RZ ;  /* 0x0000002005047824 */ /* 0x004fe200078e00ff */
[-C--:B------:R-:W-:Y:S02]  /*3590*/  SHF.L.U32 R3, R3, R5.reuse, RZ ;  /* 0x0000000503037219 */ /* 0x080fe400000006ff */
[----:B------:R-:W-:Y:S02]  /*35a0*/  SHF.L.U32 R5, R2, R5, RZ ;  /* 0x0000000502057219 */ /* 0x000fe400000006ff */
[----:B------:R2:W-:Y:S04]  /*35b0*/  STS [UR6+0x120], R4 ;  /* 0x00012004ff007988 */ /* 0x0005e80008000806 */
[----:B------:R2:W-:Y:S04]  /*35c0*/  ATOMS.OR RZ, [UR5+0x14], R3 ;  /* 0x00001403ffff798c */ /* 0x0005e8000b000005 */
[----:B------:R2:W-:Y:S01]  /*35d0*/  ATOMS.OR RZ, [UR5+0x18], R5 ;  /* 0x00001805ffff798c */ /* 0x0005e2000b000005 */
[----:B------:R-:W-:Y:S03]  /*35e0*/  SYNCS.ARRIVE.TRANS64.RED.A1T0 RZ, [UR4], RZ ;  /* 0x000000ffffff79a7 */ /* 0x000fe60008100404 */
[----:B------:R2:W-:Y:S01]  /*35f0*/  ATOMS.XOR RZ, [UR5+0x10], R2 ;  /* 0x00001002ffff798c */ /* 0x0005e2000b800005 */
[----:B------:R-:W-:Y:S05]  /*3600*/  BRA `(.L_x_65) ;  /* 0x0000000000107947 */ /* 0x000fea0003800000 */
.L_x_58:
[----:B------:R-:W-:-:S05]  /*3610*/  MOV R2, 0xffffffff ;  /* 0xffffffff00027802 */ /* 0x000fca0000000f00 */
[----:B------:R1:W-:Y:S02]  /*3620*/  STS [UR6+0x120], R2 ;  /* 0x00012002ff007988 */ /* 0x0003e40008000806 */
[----:B-1----:R-:W-:Y:S02]  /*3630*/  MOV R2, 0x3650 ;  /* 0x0000365000027802 */ /* 0x002fe40000000f00 */
[----:B-----5:R-:W-:Y:S05]  /*3640*/  CALL.REL.NOINC `($__internal_1_$__cuda_sm10x_tcgen05_guardrail_trap_phase_invalid_during_alloc) ;  /* 0x0000008400b07944 */ /* 0x020fea0003c00000 */
.L_x_65:
[----:B------:R-:W-:Y:S05]  /*3650*/  WARPSYNC.ALL ;  /* 0x0000000000007948 */ /* 0x000fea0003800000 */
[----:B------:R-:W3:Y:S01]  /*3660*/  S2UR UR4, SR_CgaCtaId ;  /* 0x00000000000479c3 */ /* 0x000ee20000008800 */
[----:B------:R-:W-:Y:S01]  /*3670*/  UMOV UR62, 0x400 ;  /* 0x00000400003e7882 */ /* 0x000fe20000000000 */
[----:B------:R-:W4:Y:S01]  /*3680*/  LDCU UR7, c[0x0][0x38c] ;  /* 0x00007180ff0777ac */ /* 0x000f220008000800 */
[----:B------:R-:W-:Y:S01]  /*3690*/  LOP3.LUT R0, R0, 0xffff, RZ, 0xc0, !PT ;  /* 0x0000ffff00007812 */ /* 0x000fe200078ec0ff */
[----:B-1----:R-:W-:Y:S01]  /*36a0*/  IMAD.MOV.U32 R10, RZ, RZ, 0x1 ;  /* 0x00000001ff0a7424 */ /* 0x002fe200078e00ff */
[----:B------:R-:W-:Y:S01]  /*36b0*/  R2UR UR5, R12 ;  /* 0x000000000c0572ca */ /* 0x000fe200000e0000 */
[----:B------:R-:W-:Y:S01]  /*36c0*/  UMOV UR9, URZ ;  /* 0x000000ff00097c82 */ /* 0x000fe20008000000 */
[----:B------:R-:W-:Y:S01]  /*36d0*/  LOP3.LUT R8, R8, 0xffff, RZ, 0xc0, !PT ;  /* 0x0000ffff08087812 */ /* 0x000fe200078ec0ff */
[----:B------:R-:W-:Y:S01]  /*36e0*/  UMOV UR60, URZ ;  /* 0x000000ff003c7c82 */ /* 0x000fe20008000000 */
[----:B------:R-:W-:Y:S01]  /*36f0*/  UMOV UR76, 0x0 ;  /* 0x00000000004c7882 */ /* 0x000fe20000000000 */
[----:B------:R-:W-:Y:S01]  /*3700*/  UMOV UR77, 0x10200910 ;  /* 0x10200910004d7882 */ /* 0x000fe20000000000 */
[----:B------:R-:W-:-:S02]  /*3710*/  R2UR UR65, R8 ;  /* 0x00000000084172ca */ /* 0x000fc400000e0000 */
[----:B------:R-:W-:Y:S01]  /*3720*/  CS2R R8, SRZ ;  /* 0x0000000000087805 */ /* 0x000fe2000001ff00 */
[----:B------:R-:W-:Y:S01]  /*3730*/  UMOV UR74, 0x0 ;  /* 0x00000000004a7882 */ /* 0x000fe20000000000 */
[----:B------:R-:W-:Y:S01]  /*3740*/  UMOV UR75, 0x10200910 ;  /* 0x10200910004b7882 */ /* 0x000fe20000000000 */
[----:B------:R-:W-:Y:S01]  /*3750*/  UMOV UR72, 0x0 ;  /* 0x0000000000487882 */ /* 0x000fe20000000000 */
[----:B------:R-:W-:Y:S01]  /*3760*/  UMOV UR73, 0x10200910 ;  /* 0x1020091000497882 */ /* 0x000fe20000000000 */
[----:B------:R-:W-:Y:S01]  /*3770*/  UMOV UR70, 0x0 ;  /* 0x0000000000467882 */ /* 0x000fe20000000000 */
[----:B------:R-:W-:Y:S02]  /*3780*/  UISETP.NE.AND UP2, UPT, UR5, URZ, UPT ;  /* 0x000000ff0500728c */ /* 0x000fe4000bf45270 */
[----:B----4-:R-:W-:Y:S01]  /*3790*/  UIADD3 UR7, UPT, UPT, UR7, 0x7f, URZ ;  /* 0x0000007f07077890 */ /* 0x010fe2000fffe0ff */
[----:B------:R-:W-:Y:S01]  /*37a0*/  UMOV UR71, 0x10200910 ;  /* 0x1020091000477882 */ /* 0x000fe20000000000 */
[----:B------:R-:W-:Y:S01]  /*37b0*/  UMOV UR68, 0x0 ;  /* 0x0000000000447882 */ /* 0x000fe20000000000 */
[----:B---3--:R-:W-:Y:S01]  /*37c0*/  ULEA UR62, UR4, UR62, 0x18 ;  /* 0x0000003e043e7291 */ /* 0x008fe2000f8ec0ff */
[----:B------:R-:W-:-:S02]  /*37d0*/  UMOV UR69, 0x10200910 ;  /* 0x1020091000457882 */ /* 0x000fc40000000000 */
[----:B------:R-:W-:Y:S01]  /*37e0*/  UMOV UR4, URZ ;  /* 0x000000ff00047c82 */ /* 0x000fe20008000000 */
[----:B------:R-:W-:Y:S01]  /*37f0*/  UIADD3 UR6, UPT, UPT, UR62, 0x8400, URZ ;  /* 0x000084003e067890 */ /* 0x000fe2000fffe0ff */
[----:B--2---:R-:W-:Y:S01]  /*3800*/  IMAD.U32 R2, RZ, RZ, UR4 ;  /* 0x00000004ff027e24 */ /* 0x004fe2000f8e00ff */
[----:B------:R-:W-:Y:S02]  /*3810*/  USHF.R.S32.HI UR4, URZ, 0x1f, UR7 ;  /* 0x0000001fff047899 */ /* 0x000fe40008011407 */
[----:B------:R-:W-:Y:S02]  /*3820*/  UIADD3 UR5, UPT, UPT, UR62, 0x28400, URZ ;  /* 0x000284003e057890 */ /* 0x000fe4000fffe0ff */
[----:B------:R-:W-:Y:S02]  /*3830*/  ULEA.HI UR4, UR4, UR7, URZ, 0x7 ;  /* 0x0000000704047291 */ /* 0x000fe4000f8f38ff */
[----:B------:R-:W-:Y:S02]  /*3840*/  USHF.R.U32.HI UR6, URZ, 0x4, UR6 ;  /* 0x00000004ff067899 */ /* 0x000fe40008011606 */
[----:B------:R-:W-:-:S02]  /*3850*/  USHF.R.S32.HI UR8, URZ, 0x7, UR4 ;  /* 0x00000007ff087899 */ /* 0x000fc40008011404 */
[----:B------:R-:W-:Y:S01]  /*3860*/  USHF.R.U32.HI UR5, URZ, 0x4, UR5 ;  /* 0x00000004ff057899 */ /* 0x000fe20008011605 */
[----:B------:R-:W-:Y:S01]  /*3870*/  R2UR UR4, R0 ;  /* 0x00000000000472ca */ /* 0x000fe200000e0000 */
[----:B------:R-:W-:Y:S02]  /*3880*/  UISETP.LT.AND UP0, UPT, UR8, 0x1, UPT ;  /* 0x000000010800788c */ /* 0x000fe4000bf01270 */
[----:B------:R-:W-:Y:S01]  /*3890*/  ULOP3.LUT UR6, UR6, 0x3fff, URZ, 0xc0, !UPT ;  /* 0x00003fff06067892 */ /* 0x000fe2000f8ec0ff */
[----:B------:R-:W-:Y:S01]  /*38a0*/  IMAD.U32 R13, RZ, RZ, UR8 ;  /* 0x00000008ff0d7e24 */ /* 0x000fe2000f8e00ff */
[----:B------:R-:W-:Y:S02]  /*38b0*/  ULOP3.LUT UR67, UR5, 0x3fff, URZ, 0xc0, !UPT ;  /* 0x00003fff05437892 */ /* 0x000fe4000f8ec0ff */
[----:B------:R-:W-:Y:S02]  /*38c0*/  ULOP3.LUT UR66, UR6, 0x10000, URZ, 0xfc, !UPT ;  /* 0x0001000006427892 */ /* 0x000fe4000f8efcff */
[----:B------:R-:W-:-:S04]  /*38d0*/  ULOP3.LUT UR67, UR67, 0x10000, URZ, 0xfc, !UPT ;  /* 0x0001000043437892 */ /* 0x000fc8000f8efcff */
[----:B------:R-:W-:Y:S01]  /*38e0*/  IMAD.U32 R14, RZ, RZ, UR4 ;  /* 0x00000004ff0e7e24 */ /* 0x000fe2000f8e00ff */
[----:B------:R-:W-:Y:S01]  /*38f0*/  NOP ;  /* 0x0000000000007918 */ /* 0x000fe20000000000 */
[----:B------:R-:W-:Y:S06]  /*3900*/  BAR.ARV 0x6, 0xa0 ;  /* 0x0182800000007b1d */ /* 0x000fec0000002000 */
[----:B------:R-:W1:Y:S02]  /*3910*/  LDS R3, [UR62+0x120] ;  /* 0x0001203eff037984 */ /* 0x000e640008000800 */
[----:B-1----:R-:W-:Y:S01]  /*3920*/  R2UR UR4, R3 ;  /* 0x00000000030472ca */ /* 0x002fe200000e0000 */
[----:B------:R-:W-:-:S12]  /*3930*/  IMAD.MOV.U32 R3, RZ, RZ, RZ ;  /* 0x000000ffff037224 */ /* 0x000fd800078e00ff */
[----:B------:R-:W-:Y:S01]  /*3940*/  IMAD.U32 R16, RZ, RZ, UR4 ;  /* 0x00000004ff107e24 */ /* 0x000fe2000f8e00ff */
[----:B------:R-:W-:-:S06]  /*3950*/  USEL UR4, UR8, 0x1, !UP0 ;  /* 0x0000000108047887 */ /* 0x000fcc000c000000 */
[----:B------:R-:W-:-:S07]  /*3960*/  IMAD.U32 R15, RZ, RZ, UR4 ;  /* 0x00000004ff0f7e24 */ /* 0x000fce000f8e00ff */
.L_x_76:
[C---:B------:R-:W-:Y:S02]  /*3970*/  LEA R0, R9.reuse, UR62, 0x3 ;  /* 0x0000003e09007c11 */ /* 0x040fe4000f8e18ff */
[----:B------:R-:W-:Y:S02]  /*3980*/  SHF.L.U32 R4, R8, 0x1f, RZ ;  /* 0x0000001f08047819 */ /* 0x000fe400000006ff */
[----:B------:R-:W-:Y:S02]  /*3990*/  LEA R5, R9, UR62, 0x4 ;  /* 0x0000003e09057c11 */ /* 0x000fe4000f8e20ff */
[----:B------:R-:W1:Y:S02]  /*39a0*/  SYNCS.PHASECHK.TRANS64.TRYWAIT P0, [R0+URZ+0x70], R4 ;  /* 0x00007004000075a7 */ /* 0x000e6400080011ff */
[----:B-1----:R-:W-:Y:S05]  /*39b0*/  @!P0 BRA `(.L_x_69) ;  /* 0x0000007800208947 */ /* 0x002fea0003800000 */
.L_x_201:
[----:B-1----:R-:W1:Y:S01]  /*39c0*/  LDS.128 R4, [R5+0x100] ;  /* 0x0001000005047984 */ /* 0x002e620000000c00 */
[----:B------:R-:W-:Y:S02]  /*39d0*/  VIADD R0, R0, 0x80 ;  /* 0x0000008000007836 */ /* 0x000fe40000000000 */
[----:B------:R-:W-:Y:S01]  /*39e0*/  VIADD R9, R9, 0x1 ;  /* 0x0000000109097836 */ /* 0x000fe20000000000 */
[----:B------:R-:W-:Y:S01]  /*39f0*/  @!PT LDS RZ, [RZ] ;  /* 0x00000000fffff984 */ /* 0x000fe20000000800 */
[----:B------:R-:W-:Y:S01]  /*3a00*/  @!PT LDS RZ, [RZ] ;  /* 0x00000000fffff984 */ /* 0x000fe20000000800 */
[----:B------:R-:W-:Y:S01]  /*3a10*/  @!PT LDS RZ, [RZ] ;  /* 0x00000000fffff984 */ /* 0x000fe20000000800 */
[----:B------:R-:W-:Y:S01]  /*3a20*/  @!PT LDS RZ, [RZ] ;  /* 0x00000000fffff984 */ /* 0x000fe20000000800 */
[----:B------:R2:W-:Y:S06]  /*3a30*/  MEMBAR.ALL.CTA ;  /* 0x0000000000007992 */ /* 0x0005ec0000008000 */
[----:B--2---:R-:W2:Y:S01]  /*3a40*/  FENCE.VIEW.ASYNC.S ;  /* 0x00000000000073c6 */ /* 0x004ea20000000000 */
[----:B------:R-:W-:-:S04]  /*3a50*/  PRMT R0, RZ, 0x654, R0 ;  /* 0x00000654ff007816 */ /* 0x000fc80000000000 */
[----:B--2---:R2:W-:Y:S01]  /*3a60*/  SYNCS.ARRIVE.TRANS64.RED.A1T0 RZ, [R0+URZ], RZ ;  /* 0x000000ff00ff79a7 */ /* 0x0045e200081004ff */
[----:B-1----:R-:W-:Y:S01]  /*3a70*/  LOP3.LUT P1, RZ, R6, 0x1, RZ, 0xc0, !PT ;  /* 0x0000000106ff7812 */ /* 0x002fe2000782c0ff */
[----:B--2---:R-:W-:-:S12]  /*3a80*/  BRA.U UP2, `(.L_x_70) ;  /* 0x00000009022c7547 */ /* 0x004fd8000b800000 */
[----:B------:R-:W1:Y:S01]  /*3a90*/  LDCU UR4, c[0x0][0x38c] ;  /* 0x00007180ff0477ac */ /* 0x000e620008000800 */
[----:B------:R-:W-:Y:S02]  /*3aa0*/  R2UR UR5, R2 ;  /* 0x00000000020572ca */ /* 0x000fe400000e0000 */
[----:B------:R-:W-:Y:S02]  /*3ab0*/  PLOP3.LUT P2, PT, PT, PT, PT, 0x80, 0x8 ;  /* 0x000000000008781c */ /* 0x000fe40003f4f070 */
[----:B------:R-:W-:Y:S02]  /*3ac0*/  SHF.L.U32 R5, R10, 0x1f, RZ ;  /* 0x0000001f0a057819 */ /* 0x000fe400000006ff */
[----:B------:R-:W-:-:S07]  /*3ad0*/  R2UR UR6, R16 ;  /* 0x00000000100672ca */ /* 0x000fce00000e0000 */
[----:B------:R-:W-:Y:S02]  /*3ae0*/  ULEA UR7, UR5, UR62, 0x3 ;  /* 0x0000003e05077291 */ /* 0x000fe4000f8e18ff */
[----:B-1----:R-:W-:-:S04]  /*3af0*/  UISETP.GE.AND UP0, UPT, UR4, 0x1, UPT ;  /* 0x000000010400788c */ /* 0x002fc8000bf06270 */
[----:B------:R-:W-:Y:S01]  /*3b00*/  IMAD.U32 R4, RZ, RZ, UR7 ;  /* 0x00000007ff047e24 */ /* 0x000fe2000f8e00ff */
[----:B------:R-:W-:Y:S01]  /*3b10*/  ULEA UR8, UR5, UR6, 0x7 ;  /* 0x0000000605087291 */ /* 0x000fe2000f8e38ff */
[----:B------:R-:W-:-:S05]  /*3b20*/  PLOP3.LUT P0, PT, PT, PT, UP0, 0x80, 0x8 ;  /* 0x000000000008781c */ /* 0x000fca0003f0f008 */
[----:B------:R-:W-:-:S08]  /*3b30*/  @UP0 ULEA UR4, UR9, UR62, 0x3 ;  /* 0x0000003e09040291 */ /* 0x000fd0000f8e18ff */
[----:B------:R-:W-:-:S04]  /*3b40*/  @P0 SHF.L.U32 R0, R3, 0x1f, RZ ;  /* 0x0000001f03000819 */ /* 0x000fc800000006ff */
[----:B------:R1:W2:Y:S01]  /*3b50*/  @P0 SYNCS.PHASECHK.TRANS64.TRYWAIT P2, [UR4], R0 ;  /* 0x00000000ff0005a7 */ /* 0x0002a20008041104 */
[----:B------:R-:W3:Y:S02]  /*3b60*/  SYNCS.PHASECHK.TRANS64.TRYWAIT P0, [UR7+0xb0], R5 ;  /* 0x0000b005ff0075a7 */ /* 0x000ee40008001107 */
[----:B-123--:R-:W-:Y:S05]  /*3b70*/  @!P0 BRA `(.L_x_71) ;  /* 0x0000007400c48947 */ /* 0x00efea0003800000 */
.L_x_203:
[----:B------:R-:W-:Y:S01]  /*3b80*/  UMOV UR64, UR60 ;  /* 0x0000003c00407c82 */ /* 0x000fe20008000000 */
[----:B------:R-:W-:Y:S05]  /*3b90*/  BRA.U !UP0, `(.L_x_72) ;  /* 0x0000000508d07547 */ /* 0x000fea000b800000 */
[----:B------:R-:W-:Y:S01]  /*3ba0*/  R2UR UR4, R15 ;  /* 0x000000000f0472ca */ /* 0x000fe200000e0000 */
[----:B------:R-:W-:Y:S01]  /*3bb0*/  UPLOP3.LUT UP3, UPT, UPT, UPT, UPT, 0x40, 0x4 ;  /* 0x000000000004789c */ /* 0x000fe20003f6e870 */
[----:B------:R-:W-:Y:S01]  /*3bc0*/  R2UR UR61, R13 ;  /* 0x000000000d3d72ca */ /* 0x000fe200000e0000 */
[----:B------:R-:W-:-:S10]  /*3bd0*/  UMOV UR7, UR9 ;  /* 0x0000000900077c82 */ /* 0x000fd40008000000 */
[----:B------:R-:W-:-:S12]  /*3be0*/  UIADD3 UR64, UPT, UPT, UR4, UR60, URZ ;  /* 0x0000003c04407290 */ /* 0x000fd8000fffe0ff */
.L_x_75:
[----:B--2---:R-:W-:Y:S01]  /*3bf0*/  ULEA UR5, UR7, UR62, 0x3 ;  /* 0x0000003e07057291 */ /* 0x004fe2000f8e18ff */
[----:B------:R-:W-:Y:S11]  /*3c00*/  @P2 BRA `(.L_x_73) ;  /* 0x00000000000c2947 */ /* 0x000ff60003800000 */
[----:B-1----:R-:W-:Y:S04]  /*3c10*/  SHF.L.U32 R5, R3, 0x1f, RZ ;  /* 0x0000001f03057819 */ /* 0x002fe800000006ff */
[----:B------:R-:W1:Y:S02]  /*3c20*/  SYNCS.PHASECHK.TRANS64.TRYWAIT P0, [UR5], R5 ;  /* 0x00000005ff0075a7 */ /* 0x000e640008001105 */
[----:B-1----:R-:W-:Y:S05]  /*3c30*/  @!P0 BRA `(.L_x_74) ;  /* 0x0000007400b08947 */ /* 0x002fea0003800000 */
.L_x_73:
[----:B------:R-:W-:Y:S01]  /*3c40*/  UISETP.NE.AND UP0, UPT, UR61, 0x1, UPT ;  /* 0x000000013d00788c */ /* 0x000fe2000bf05270 */
[----:B------:R-:W-:Y:S01]  /*3c50*/  PLOP3.LUT P2, PT, PT, PT, PT, 0x80, 0x8 ;  /* 0x000000000008781c */ /* 0x000fe20003f4f070 */
[----:B------:R-:W-:Y:S01]  /*3c60*/  UIADD3 UR9, UPT, UPT, UR7, 0x1, URZ ;  /* 0x0000000107097890 */ /* 0x000fe2000fffe0ff */
[----:B------:R-:W-:Y:S01]  /*3c70*/  MOV.SPILL R6, UR65 ;  /* 0x0000004100067c02 */ /* 0x000fe20009000f00 */
[----:B------:R-:W-:Y:S01]  /*3c80*/  UIADD3 UR63, UPT, UPT, UR5, 0x10, URZ ;  /* 0x00000010053f7890 */ /* 0x000fe2000fffe0ff */
[----:B-1----:R-:W-:Y:S01]  /*3c90*/  MOV.SPILL R5, UR64 ;  /* 0x0000004000057c02 */ /* 0x002fe20009000f00 */
[----:B------:R-:W-:Y:S01]  /*3ca0*/  UISETP.NE.AND UP1, UPT, UR9, 0x2, UPT ;  /* 0x000000020900788c */ /* 0x000fe2000bf25270 */
[----:B------:R-:W-:Y:S01]  /*3cb0*/  PLOP3.LUT P0, PT, PT, PT, UP0, 0x80, 0x8 ;  /* 0x000000000008781c */ /* 0x000fe20003f0f008 */
[----:B------:R-:W-:Y:S02]  /*3cc0*/  ULEA UR6, UR7, UR67, 0xb ;  /* 0x0000004307067291 */ /* 0x000fe4000f8e58ff */
[----:B------:R-:W-:Y:S02]  /*3cd0*/  USEL UR5, URZ, 0x1, UP1 ;  /* 0x00000001ff057887 */ /* 0x000fe40008800000 */
[----:B------:R-:W-:Y:S02]  /*3ce0*/  USEL UR9, UR9, URZ, UP1 ;  /* 0x000000ff09097287 */ /* 0x000fe40008800000 */
[----:B------:R-:W-:Y:S02]  /*3cf0*/  ULEA UR4, UR7, UR66, 0xc ;  /* 0x0000004207047291 */ /* 0x000fe4000f8e60ff */
[----:B------:R-:W-:Y:S01]  /*3d00*/  @UP0 ULEA UR7, UR9, UR62, 0x3 ;  /* 0x0000003e09070291 */ /* 0x000fe2000f8e18ff */
[----:B------:R-:W-:Y:S01]  /*3d10*/  LOP3.LUT R3, R3, UR5, RZ, 0x3c, !PT ;  /* 0x0000000503037c12 */ /* 0x000fe2000f8e3cff */
[----:B------:R-:W-:Y:S02]  /*3d20*/  UIADD3 UR20, UPT, UPT, UR6, 0x2, URZ ;  /* 0x0000000206147890 */ /* 0x000fe4000fffe0ff */
[----:B------:R-:W-:Y:S01]  /*3d30*/  UIADD3 UR18, UPT, UPT, UR4, 0x2, URZ ;  /* 0x0000000204127890 */ /* 0x000fe2000fffe0ff */
[----:B------:R-:W-:Y:S01]  /*3d40*/  @P0 SHF.L.U32 R0, R3, 0x1f, RZ ;  /* 0x0000001f03000819 */ /* 0x000fe200000006ff */
[----:B------:R-:W-:Y:S02]  /*3d50*/  UIADD3 UR16, UPT, UPT, UR6, 0x4, URZ ;  /* 0x0000000406107890 */ /* 0x000fe4000fffe0ff */
[----:B------:R-:W-:Y:S01]  /*3d60*/  UIADD3 UR10, UPT, UPT, UR4, 0x4, URZ ;  /* 0x00000004040a7890 */ /* 0x000fe2000fffe0ff */
[----:B------:R2:W3:Y:S01]  /*3d70*/  @P0 SYNCS.PHASECHK.TRANS64.TRYWAIT P2, [UR7], R0 ;  /* 0x00000000ff0005a7 */ /* 0x0004e20008041107 */
[----:B------:R-:W-:Y:S02]  /*3d80*/  UIADD3 UR14, UPT, UPT, UR6, 0x6, URZ ;  /* 0x00000006060e7890 */ /* 0x000fe4000fffe0ff */
        /* <DEDUP_REMOVED lines=21> */
[----:B------:R-:W-:Y:S01]  /*3ee0*/  UIADD3 UR61, UPT, UPT, UR61, -0x1, URZ ;  /* 0xffffffff3d3d7890 */ /* 0x000fe2000fffe0ff */
[----:B------:R-:W-:Y:S01]  /*3ef0*/  UMOV UR7, 0x40004040 ;  /* 0x4000404000077882 */ /* 0x000fe20000000000 */
[----:B------:R-:W-:Y:S01]  /*3f00*/  UMOV UR64, 0x0 ;  /* 0x0000000000407882 */ /* 0x000fe20000000000 */
[----:B------:R-:W-:Y:S01]  /*3f10*/  UMOV UR65, 0x10200910 ;  /* 0x1020091000417882 */ /* 0x000fe20000000000 */
[----:B------:R-:W-:Y:S01]  /*3f20*/  UMOV UR5, 0x40004040 ;  /* 0x4000404000057882 */ /* 0x000fe20000000000 */
[----:B------:R-:W-:Y:S01]  /*3f30*/  UMOV UR21, 0x40004040 ;  /* 0x4000404000157882 */ /* 0x000fe20000000000 */
[----:B------:R1:W-:Y:S01]  /*3f40*/  UTCHMMA.2CTA gdesc[UR4], gdesc[UR6], tmem[UR8], tmem[UR64], idesc[UR65], UP3 ;  /* 0x00ff4006040075ea */ /* 0x0003e20009a00008 */
[----:B------:R-:W-:Y:S01]  /*3f50*/  UPLOP3.LUT UP3, UPT, UPT, UPT, UPT, 0x80, 0x8 ;  /* 0x000000000008789c */ /* 0x000fe20003f6f070 */
[----:B------:R-:W-:Y:S01]  /*3f60*/  UMOV UR19, 0x40004040 ;  /* 0x4000404000137882 */ /* 0x000fe20000000000 */
[----:B------:R-:W-:Y:S01]  /*3f70*/  UMOV UR17, 0x40004040 ;  /* 0x4000404000117882 */ /* 0x000fe20000000000 */
[----:B------:R4:W-:Y:S01]  /*3f80*/  UTCHMMA.2CTA gdesc[UR18], gdesc[UR20], tmem[UR8], tmem[UR64], idesc[UR65], UPT ;  /* 0x00ff4014120075ea */ /* 0x0009e2000ba00008 */
        /* <DEDUP_REMOVED lines=19> */
[----:B-1----:R-:W-:Y:S01]  /*40c0*/  UMOV UR7, 0x10200910 ;  /* 0x1020091000077882 */ /* 0x002fe20000000000 */
[----:B------:R-:W-:Y:S01]  /*40d0*/  UMOV UR35, 0x40004040 ;  /* 0x4000404000237882 */ /* 0x000fe20000000000 */
[----:B------:R-:W-:Y:S01]  /*40e0*/  UMOV UR33, 0x40004040 ;  /* 0x4000404000217882 */ /* 0x000fe20000000000 */
[----:B------:R-:W-:Y:S01]  /*40f0*/  UMOV UR27, 0x40004040 ;  /* 0x40004040001b7882 */ /* 0x000fe20000000000 */
[----:B------:R-:W-:Y:S01]  /*4100*/  UMOV UR25, 0x40004040 ;  /* 0x4000404000197882 */ /* 0x000fe20000000000 */
[----:B----4-:R-:W-:Y:S02]  /*4110*/  UIADD3 UR20, UPT, UPT, UR4, 0xc02, URZ ;  /* 0x00000c0204147890 */ /* 0x010fe4000fffe0ff */
[----:B------:R-:W-:Y:S02]  /*4120*/  UIADD3 UR18, UPT, UPT, UR6, 0x604, URZ ;  /* 0x0000060406127890 */ /* 0x000fe4000fffe0ff */
[----:B--2---:R-:W-:Y:S02]  /*4130*/  UIADD3 UR16, UPT, UPT, UR4, 0xc04, URZ ;  /* 0x00000c0404107890 */ /* 0x004fe4000fffe0ff */
[----:B------:R-:W-:Y:S01]  /*4140*/  UIADD3 UR10, UPT, UPT, UR6, 0x606, URZ ;  /* 0x00000606060a7890 */ /* 0x000fe2000fffe0ff */
[----:B------:R-:W-:Y:S01]  /*4150*/  R2UR.FILL UR65, R6 ;  /* 0x00000000064172ca */ /* 0x000fe200004e0000 */
[----:B------:R-:W-:Y:S01]  /*4160*/  UMOV UR14, 0x0 ;  /* 0x00000000000e7882 */ /* 0x000fe20000000000 */
[----:B------:R-:W-:Y:S01]  /*4170*/  UMOV UR15, 0x10200910 ;  /* 0x10200910000f7882 */ /* 0x000fe20000000000 */
[----:B------:R-:W-:Y:S01]  /*4180*/  UMOV UR12, 0x0 ;  /* 0x00000000000c7882 */ /* 0x000fe20000000000 */
[----:B------:R-:W-:Y:S01]  /*4190*/  UTCHMMA.2CTA gdesc[UR28], gdesc[UR30], tmem[UR8], tmem[UR14], idesc[UR15], UPT ;  /* 0x00ff0e1e1c0075ea */ /* 0x000fe2000ba00008 */
[----:B------:R-:W-:Y:S01]  /*41a0*/  UTCHMMA.2CTA gdesc[UR56], gdesc[UR58], tmem[UR8], tmem[UR14], idesc[UR15], UPT ;  /* 0x00ff0e3a380075ea */ /* 0x000fe2000ba00008 */
[----:B------:R-:W-:Y:S01]  /*41b0*/  UMOV UR13, 0x10200910 ;  /* 0x10200910000d7882 */ /* 0x000fe20000000000 */
[----:B------:R-:W-:Y:S01]  /*41c0*/  UTCHMMA.2CTA gdesc[UR52], gdesc[UR54], tmem[UR8], tmem[UR14], idesc[UR15], UPT ;  /* 0x00ff0e36340075ea */ /* 0x000fe2000ba00008 */
[----:B------:R-:W-:Y:S01]  /*41d0*/  UIADD3 UR4, UPT, UPT, UR4, 0xc06, URZ ;  /* 0x00000c0604047890 */ /* 0x000fe2000fffe0ff */
[----:B------:R-:W-:Y:S01]  /*41e0*/  UTCHMMA.2CTA gdesc[UR48], gdesc[UR50], tmem[UR8], tmem[UR12], idesc[UR13], UPT ;  /* 0x00ff0c32300075ea */ /* 0x000fe2000ba00008 */
[----:B------:R-:W-:Y:S01]  /*41f0*/  UTCHMMA.2CTA gdesc[UR44], gdesc[UR46], tmem[UR8], tmem[UR12], idesc[UR13], UPT ;  /* 0x00ff0c2e2c0075ea */ /* 0x000fe2000ba00008 */
[----:B------:R-:W-:Y:S01]  /*4200*/  UMOV UR6, 0x0 ;  /* 0x0000000000067882 */ /* 0x000fe20000000000 */
[----:B------:R-:W-:Y:S01]  /*4210*/  UTCHMMA.2CTA gdesc[UR40], gdesc[UR42], tmem[UR8], tmem[UR12], idesc[UR13], UPT ;  /* 0x00ff0c2a280075ea */ /* 0x000fe2000ba00008 */
[----:B------:R1:W-:Y:S01]  /*4220*/  UTCHMMA.2CTA gdesc[UR36], gdesc[UR38], tmem[UR8], tmem[UR6], idesc[UR7], UPT ;  /* 0x00ff0626240075ea */ /* 0x0003e2000ba00008 */
[----:B------:R2:W-:Y:S01]  /*4230*/  UTCHMMA.2CTA gdesc[UR32], gdesc[UR34], tmem[UR8], tmem[UR76], idesc[UR77], UPT ;  /* 0x00ff4c22200075ea */ /* 0x0005e2000ba00008 */
[----:B------:R-:W-:Y:S01]  /*4240*/  UMOV UR23, 0x40004040 ;  /* 0x4000404000177882 */ /* 0x000fe20000000000 */
[----:B------:R2:W-:Y:S01]  /*4250*/  UTCHMMA.2CTA gdesc[UR24], gdesc[UR26], tmem[UR8], tmem[UR74], idesc[UR75], UPT ;  /* 0x00ff4a1a180075ea */ /* 0x0005e2000ba00008 */
[----:B------:R-:W-:Y:S01]  /*4260*/  R2UR.FILL UR64, R5 ;  /* 0x00000000054072ca */ /* 0x000fe200004e0000 */
[----:B------:R2:W-:Y:S01]  /*4270*/  UTCHMMA.2CTA gdesc[UR20], gdesc[UR22], tmem[UR8], tmem[UR72], idesc[UR73], UPT ;  /* 0x00ff4816140075ea */ /* 0x0005e2000ba00008 */
[----:B------:R2:W-:Y:S01]  /*4280*/  UTCHMMA.2CTA gdesc[UR16], gdesc[UR18], tmem[UR8], tmem[UR70], idesc[UR71], UPT ;  /* 0x00ff4612100075ea */ /* 0x0005e2000ba00008 */
[----:B------:R2:W-:Y:S01]  /*4290*/  UTCHMMA.2CTA gdesc[UR4], gdesc[UR10], tmem[UR8], tmem[UR68], idesc[UR69], UPT ;  /* 0x00ff440a040075ea */ /* 0x0005e2000ba00008 */
[----:B------:R2:W-:Y:S09]  /*42a0*/  UTCBAR.2CTA.MULTICAST [UR63], URZ, UR65 ;  /* 0x000000ff3f0073e9 */ /* 0x0005f20008200841 */
[----:B------:R-:W-:Y:S01]  /*42b0*/  UISETP.NE.AND UP0, UPT, UR60, UR64, UPT ;  /* 0x000000403c00728c */ /* 0x000fe2000bf05270 */
[----:B-1----:R-:W-:Y:S08]  /*42c0*/  UMOV UR7, UR9 ;  /* 0x0000000900077c82 */ /* 0x002ff00008000000 */
[----:B---3--:R-:W-:Y:S05]  /*42d0*/  BRA.U UP0, `(.L_x_75) ;  /* 0xfffffff900447547 */ /* 0x008fea000b83ffff */
.L_x_72:
[----:B--2---:R-:W-:Y:S01]  /*42e0*/  R2UR UR4, R4 ;  /* 0x00000000040472ca */ /* 0x004fe200000e0000 */
[----:B------:R-:W-:Y:S01]  /*42f0*/  UMOV UR60, UR64 ;  /* 0x00000040003c7c82 */ /* 0x000fe20008000000 */
[----:B------:R-:W-:-:S11]  /*4300*/  R2UR UR5, R14 ;  /* 0x000000000e0572ca */ /* 0x000fd600000e0000 */
[----:B------:R-:W-:-:S09]  /*4310*/  UIADD3 UR4, UPT, UPT, UR4, 0x90, URZ ;  /* 0x0000009004047890 */ /* 0x000fd2000fffe0ff */
[----:B------:R2:W-:Y:S01]  /*4320*/  UTCBAR.2CTA.MULTICAST [UR4], URZ, UR5 ;  /* 0x000000ff040073e9 */ /* 0x0005e20008200805 */
[----:B------:R-:W-:Y:S02]  /*4330*/  NOP ;  /* 0x0000000000007918 */ /* 0x000fe40000000000 */
.L_x_70:
[----:B--2---:R-:W-:Y:S02]  /*4340*/  R2UR UR4, R2 ;  /* 0x00000000020472ca */ /* 0x004fe400000e0000 */
[----:B------:R-:W-:-:S04]  /*4350*/  ISETP.NE.AND P0, PT, R9, 0x2, PT ;  /* 0x000000020900780c */ /* 0x000fc80003f05270 */
[----:B-1----:R-:W-:Y:S02]  /*4360*/  SEL R0, RZ, 0x1, P0 ;  /* 0x00000001ff007807 */ /* 0x002fe40000000000 */
[----:B------:R-:W-:Y:S02]  /*4370*/  SEL R9, R9, RZ, P0 ;  /* 0x000000ff09097207 */ /* 0x000fe40000000000 */
[----:B------:R-:W-:-:S03]  /*4380*/  LOP3.LUT R8, R8, R0, RZ, 0x3c, !PT ;  /* 0x0000000008087212 */ /* 0x000fc600078e3cff */
[----:B------:R-:W-:-:S04]  /*4390*/  UIADD3 UR4, UPT, UPT, UR4, 0x1, URZ ;  /* 0x0000000104047890 */ /* 0x000fc8000fffe0ff */
[----:B------:R-:W-:-:S04]  /*43a0*/  UISETP.NE.AND UP0, UPT, UR4, 0x4, UPT ;  /* 0x000000040400788c */ /* 0x000fc8000bf05270 */
[----:B------:R-:W-:Y:S02]  /*43b0*/  USEL UR5, URZ, 0x1, UP0 ;  /* 0x00000001ff057887 */ /* 0x000fe40008000000 */
[----:B------:R-:W-:-:S04]  /*43c0*/  USEL UR4, UR4, URZ, UP0 ;  /* 0x000000ff04047287 */ /* 0x000fc80008000000 */
[----:B------:R-:W-:Y:S02]  /*43d0*/  LOP3.LUT R10, R10, UR5, RZ, 0x3c, !PT ;  /* 0x000000050a0a7c12 */ /* 0x000fe4000f8e3cff */
[----:B------:R-:W-:Y:S01]  /*43e0*/  IMAD.U32 R2, RZ, RZ, UR4 ;  /* 0x00000004ff027e24 */ /* 0x000fe2000f8e00ff */
[----:B------:R-:W-:Y:S06]  /*43f0*/  @P1 BRA `(.L_x_76) ;  /* 0xfffffff4005c1947 */ /* 0x000fec000383ffff */
[----:B------:R-:W1:Y:S01]  /*4400*/  S2UR UR8, SR_CgaCtaId ;  /* 0x00000000000879c3 */ /* 0x000e620000008800 */
[----:B------:R-:W-:Y:S01]  /*4410*/  ELECT P0, URZ, PT ;  /* 0x0000000000ff782f */ /* 0x000fe20003800000 */
[----:B------:R-:W-:Y:S01]  /*4420*/  IMAD.MOV.U32 R0, RZ, RZ, 0x1 ;  /* 0x00000001ff007424 */ /* 0x000fe200078e00ff */
[----:B------:R-:W-:Y:S01]  /*4430*/  UMOV UR4, 0x40 ;  /* 0x0000004000047882 */ /* 0x000fe20000000000 */
[----:B------:R-:W-:-:S04]  /*4440*/  R2UR UR5, R12 ;  /* 0x000000000c0572ca */ /* 0x000fc800000e0000 */
[----:B------:R-:W-:Y:S09]  /*4450*/  UVIRTCOUNT.DEALLOC.SMPOOL 0x80 ;  /* 0x000000800000784c */ /* 0x000ff20000000000 */
[----:B------:R-:W-:Y:S02]  /*4460*/  UISETP.NE.AND UP0, UPT, UR5, URZ, UPT ;  /* 0x000000ff0500728c */ /* 0x000fe4000bf05270 */
[----:B-1----:R-:W-:-:S09]  /*4470*/  ULEA UR8, UR8, UR4, 0x18 ;  /* 0x0000000408087291 */ /* 0x002fd2000f8ec0ff */
[----:B------:R1:W-:Y:S01]  /*4480*/  @P0 STS.U8 [UR8+0x1c], R0 ;  /* 0x00001c00ff000988 */ /* 0x0003e20008000008 */
[----:B------:R-:W-:Y:S05]  /*4490*/  BRA.U UP0, `(.L_x_77) ;  /* 0x0000000100a87547 */ /* 0x000fea000b800000 */
[----:B------:R-:W-:Y:S01]  /*44a0*/  R2UR UR4, R2 ;  /* 0x00000000020472ca */ /* 0x000fe200000e0000 */
[----:B------:R-:W-:Y:S01]  /*44b0*/  UIADD3 UR7, UPT, UPT, UR62, 0xb0, URZ ;  /* 0x000000b03e077890 */ /* 0x000fe2000fffe0ff */
[----:B------:R-:W-:-:S11]  /*44c0*/  SHF.L.U32 R3, R10, 0x1f, RZ ;  /* 0x0000001f0a037819 */ /* 0x000fd600000006ff */
[----:B------:R-:W-:-:S09]  /*44d0*/  ULEA UR4, UR4, UR7, 0x3 ;  /* 0x0000000704047291 */ /* 0x000fd2000f8e18ff */
[----:B------:R-:W2:Y:S02]  /*44e0*/  SYNCS.PHASECHK.TRANS64.TRYWAIT P0, [UR4], R3 ;  /* 0x00000003ff0075a7 */ /* 0x000ea40008001104 */
[----:B--2---:R-:W-:Y:S05]  /*44f0*/  @!P0 BRA `(.L_x_78) ;  /* 0x0000006c00988947 */ /* 0x004fea0003800000 */
.L_x_206:
[----:B------:R-:W-:-:S13]  /*4500*/  R2UR UR4, R2 ;  /* 0x00000000020472ca */ /* 0x000fda00000e0000 */
[----:B------:R-:W-:-:S04]  /*4510*/  UIADD3 UR4, UPT, UPT, UR4, 0x1, URZ ;  /* 0x0000000104047890 */ /* 0x000fc8000fffe0ff */
[----:B------:R-:W-:-:S04]  /*4520*/  UISETP.NE.AND UP1, UPT, UR4, 0x4, UPT ;  /* 0x000000040400788c */ /* 0x000fc8000bf25270 */
[----:B------:R-:W-:Y:S02]  /*4530*/  USEL UR6, URZ, 0x1, UP1 ;  /* 0x00000001ff067887 */ /* 0x000fe40008800000 */
[----:B------:R-:W-:-:S04]  /*4540*/  USEL UR4, UR4, URZ, UP1 ;  /* 0x000000ff04047287 */ /* 0x000fc80008800000 */
[----:B------:R-:W-:Y:S01]  /*4550*/  ULEA UR5, UR4, UR7, 0x3 ;  /* 0x0000000704057291 */ /* 0x000fe2000f8e18ff */
[----:B------:R-:W-:-:S04]  /*4560*/  LOP3.LUT R2, R10, UR6, RZ, 0x3c, !PT ;  /* 0x000000060a027c12 */ /* 0x000fc8000f8e3cff */
[----:B-1----:R-:W-:-:S04]  /*4570*/  SHF.L.U32 R3, R2, 0x1f, RZ ;  /* 0x0000001f02037819 */ /* 0x002fc800000006ff */
[----:B------:R-:W1:Y:S02]  /*4580*/  SYNCS.PHASECHK.TRANS64.TRYWAIT P0, [UR5], R3 ;  /* 0x00000003ff0075a7 */ /* 0x000e640008001105 */
[----:B-1----:R-:W-:Y:S05]  /*4590*/  @!P0 BRA `(.L_x_79) ;  /* 0x0000006c00888947 */ /* 0x002fea0003800000 */
.L_x_208:
        /* <DEDUP_REMOVED lines=9> */
.L_x_210:
[----:B------:R-:W-:-:S04]  /*4630*/  UIADD3 UR4, UPT, UPT, UR4, 0x1, URZ ;  /* 0x0000000104047890 */ /* 0x000fc8000fffe0ff */
[----:B------:R-:W-:-:S04]  /*4640*/  UISETP.NE.AND UP1, UPT, UR4, 0x4, UPT ;  /* 0x000000040400788c */ /* 0x000fc8000bf25270 */
[----:B------:R-:W-:Y:S02]  /*4650*/  USEL UR5, URZ, 0x1, UP1 ;  /* 0x00000001ff057887 */ /* 0x000fe40008800000 */
[----:B------:R-:W-:-:S04]  /*4660*/  USEL UR4, UR4, URZ, UP1 ;  /* 0x000000ff04047287 */ /* 0x000fc80008800000 */
[----:B------:R-:W-:Y:S01]  /*4670*/  ULEA UR4, UR4, UR7, 0x3 ;  /* 0x0000000704047291 */ /* 0x000fe2000f8e18ff */
[----:B------:R-:W-:-:S04]  /*4680*/  LOP3.LUT R2, R2, UR5, RZ, 0x3c, !PT ;  /* 0x0000000502027c12 */ /* 0x000fc8000f8e3cff */
[----:B------:R-:W-:Y:S01]  /*4690*/  SHF.L.U32 R2, R2, 0x1f, RZ ;  /* 0x0000001f02027819 */ /* 0x000fe200000006ff */
[----:B-1----:R-:W-:-:S04]  /*46a0*/  IMAD.U32 R0, RZ, RZ, UR4 ;  /* 0x00000004ff007e24 */ /* 0x002fc8000f8e00ff */
[----:B------:R1:W2:Y:S03]  /*46b0*/  SYNCS.PHASECHK.TRANS64.TRYWAIT P0, [R0+URZ], R2 ;  /* 0x00000002000075a7 */ /* 0x0002a600080011ff */
[----:B--2---:R-:W-:Y:S05]  /*46c0*/  @!P0 NANOSLEEP.SYNCS 0x989680 ;  /* 0x009896800000895d */ /* 0x004fea0003900000 */
[----:B------:R-:W2:Y:S02]  /*46d0*/  @!P0 SYNCS.PHASECHK.TRANS64 P0, [R0+URZ], R2 ;  /* 0x00000002000085a7 */ /* 0x000ea400080010ff */
[----:B--2---:R-:W-:Y:S05]  /*46e0*/  @P0 BRA `(.L_x_81) ;  /* 0x0000000000240947 */ /* 0x004fea0003800000 */
.L_x_82:
[----:B--2---:R2:W3:Y:S02]  /*46f0*/  SYNCS.PHASECHK.TRANS64.TRYWAIT P0, [R0+URZ], R2 ;  /* 0x00000002000075a7 */ /* 0x0044e400080011ff */
[----:B---3--:R-:W-:Y:S05]  /*4700*/  @!P0 NANOSLEEP.SYNCS 0x989680 ;  /* 0x009896800000895d */ /* 0x008fea0003900000 */
[----:B------:R-:W3:Y:S02]  /*4710*/  @!P0 SYNCS.PHASECHK.TRANS64 P0, [R0+URZ], R2 ;  /* 0x00000002000085a7 */ /* 0x000ee400080010ff */
[----:B---3--:R-:W-:Y:S05]  /*4720*/  @!P0 BRA `(.L_x_82) ;  /* 0xfffffffc00f08947 */ /* 0x008fea000383ffff */
[----:B------:R-:W-:Y:S05]  /*4730*/  BRA `(.L_x_81) ;  /* 0x0000000000107947 */ /* 0x000fea0003800000 */
.L_x_77:
[----:B------:R-:W-:Y:S01]  /*4740*/  R2UR UR5, R11 ;  /* 0x000000000b0572ca */ /* 0x000fe200000e0000 */
[----:B------:R-:W-:-:S12]  /*4750*/  UIADD3 UR4, UPT, UPT, UR62, 0xf0, URZ ;  /* 0x000000f03e047890 */ /* 0x000fd8000fffe0ff */
[----:B------:R-:W-:-:S09]  /*4760*/  UPRMT UR4, UR5, 0x654, UR4 ;  /* 0x0000065405047896 */ /* 0x000fd20008000004 */
[----:B------:R-:W-:Y:S03]  /*4770*/  SYNCS.ARRIVE.TRANS64.RED.A1T0 RZ, [UR4], RZ ;  /* 0x000000ffffff79a7 */ /* 0x000fe60008100404 */
.L_x_81:
[----:B-12---:R-:W-:Y:S01]  /*4780*/  SHF.L.U32 R2, RZ, 0x1f, RZ ;  /* 0x0000001fff027819 */ /* 0x006fe200000006ff */
[----:B------:R-:W-:Y:S01]  /*4790*/  UIADD3 UR4, UPT, UPT, UR62, 0xf0, URZ ;  /* 0x000000f03e047890 */ /* 0x000fe2000fffe0ff */
[----:B------:R-:W-:Y:S02]  /*47a0*/  PLOP3.LUT P0, PT, PT, PT, UP0, 0x80, 0x8 ;  /* 0x000000000008781c */ /* 0x000fe40003f0f008 */
[----:B------:R-:W1:Y:S02]  /*47b0*/  SYNCS.PHASECHK.TRANS64.TRYWAIT P1, [UR62+0xf0], R2 ;  /* 0x0000f002ff0075a7 */ /* 0x000e64000802113e */
[----:B-1----:R-:W-:Y:S09]  /*47c0*/  @!P1 BRA `(.L_x_83) ;  /* 0x0000006c002c9947 */ /* 0x002ff20003800000 */
.L_x_212:
[----:B------:R-:W-:Y:S02]  /*47d0*/  R2UR UR6, R11 ;  /* 0x000000000b0672ca */ /* 0x000fe400000e0000 */
[----:B------:R-:W-:-:S11]  /*47e0*/  R2UR UR5, R16 ;  /* 0x00000000100572ca */ /* 0x000fd600000e0000 */
[----:B------:R-:W-:-:S03]  /*47f0*/  @!UP0 UPRMT UR4, UR6, 0x654, UR4 ;  /* 0x0000065406048896 */ /* 0x000fc60008000004 */
[----:B------:R-:W-:-:S06]  /*4800*/  UMOV UR6, 0x1 ;  /* 0x0000000100067882 */ /* 0x000fcc0000000000 */
[----:B------:R-:W-:Y:S01]  /*4810*/  @!P0 SYNCS.ARRIVE.TRANS64.RED.A1T0 RZ, [UR4], RZ ;  /* 0x000000ffffff89a7 */ /* 0x000fe20008100404 */
[----:B------:R-:W-:Y:S01]  /*4820*/  NOP ;  /* 0x0000000000007918 */ /* 0x000fe20000000000 */
[----:B-1----:R-:W1:Y:S01]  /*4830*/  LDS R0, [UR8+0x14] ;  /* 0x00001408ff007984 */ /* 0x002e620008000800 */
[----:B------:R-:W-:-:S03]  /*4840*/  ULOP3.LUT UR4, UR5, 0xffff, URZ, 0xc0, !UPT ;  /* 0x0000ffff05047892 */ /* 0x000fc6000f8ec0ff */
[----:B------:R-:W-:Y:S01]  /*4850*/  UMOV UR5, 0xffff ;  /* 0x0000ffff00057882 */ /* 0x000fe20000000000 */
[----:B------:R-:W-:-:S04]  /*4860*/  USHF.R.U32.HI UR4, URZ, 0x5, UR4 ;  /* 0x00000005ff047899 */ /* 0x000fc80008011604 */
[----:B------:R-:W-:Y:S02]  /*4870*/  USHF.L.U32 UR5, UR5, UR4, URZ ;  /* 0x0000000405057299 */ /* 0x000fe400080006ff */
[----:B------:R-:W-:-:S04]  /*4880*/  USHF.L.U32 UR4, UR6, UR4, URZ ;  /* 0x0000000406047299 */ /* 0x000fc800080006ff */
[----:B-1----:R-:W-:-:S04]  /*4890*/  LOP3.LUT R0, R0, UR5, RZ, 0xc0, !PT ;  /* 0x0000000500007c12 */ /* 0x002fc8000f8ec0ff */
[----:B------:R-:W-:-:S13]  /*48a0*/  ISETP.NE.AND P0, PT, R0, UR5, PT ;  /* 0x0000000500007c0c */ /* 0x000fda000bf05270 */
[----:B------:R-:W-:Y:S05]  /*48b0*/  @P0 BRA `(.L_x_84) ;  /* 0x0000000000580947 */ /* 0x000fea0003800000 */
[----:B------:R-:W1:Y:S02]  /*48c0*/  LDS R0, [UR8+0x18] ;  /* 0x00001808ff007984 */ /* 0x000e640008000800 */
[----:B-1----:R-:W-:-:S04]  /*48d0*/  LOP3.LUT R0, R0, UR4, RZ, 0xc0, !PT ;  /* 0x0000000400007c12 */ /* 0x002fc8000f8ec0ff */
[----:B------:R-:W-:-:S13]  /*48e0*/  ISETP.NE.AND P0, PT, R0, UR4, PT ;  /* 0x0000000400007c0c */ /* 0x000fda000bf05270 */
[----:B------:R-:W-:Y:S05]  /*48f0*/  @P0 BRA `(.L_x_85) ;  /* 0x00000000003c0947 */ /* 0x000fea0003800000 */
[----:B------:R-:W1:Y:S01]  /*4900*/  S2R R2, SR_LANEID ;  /* 0x0000000000027919 */ /* 0x000e620000000000 */
[----:B------:R-:W-:-:S06]  /*4910*/  ULOP3.LUT UR5, URZ, UR5, URZ, 0x33, !UPT ;  /* 0x00000005ff057292 */ /* 0x000fcc000f8e33ff */
[----:B------:R-:W-:-:S04]  /*4920*/  IMAD.U32 R0, RZ, RZ, UR5 ;  /* 0x00000005ff007e24 */ /* 0x000fc8000f8e00ff */
[----:B------:R2:W3:Y:S02]  /*4930*/  REDUX UR7, R0 ;  /* 0x00000000000773c4 */ /* 0x0004e40000000000 */
[----:B------:R4:W-:Y:S01]  /*4940*/  UTCATOMSWS.AND URZ, UR5 ;  /* 0x0000000500ff79e3 */ /* 0x0009e20008000000 */
[----:B--2---:R-:W-:Y:S01]  /*4950*/  LOP3.LUT R0, RZ, UR4, RZ, 0x33, !PT ;  /* 0x00000004ff007c12 */ /* 0x004fe2000f8e33ff */
[----:B------:R-:W-:Y:S02]  /*4960*/  VOTEU.ANY UR4, UPT, PT ;  /* 0x0000000000047886 */ /* 0x000fe400038e0100 */
[----:B------:R-:W-:Y:S02]  /*4970*/  UFLO.U32 UR4, UR4 ;  /* 0x00000004000472bd */ /* 0x000fe400080e0000 */
[----:B------:R-:W2:Y:S04]  /*4980*/  REDUX UR6, R0 ;  /* 0x00000000000673c4 */ /* 0x000ea80000000000 */
[----:B-1----:R-:W-:-:S02]  /*4990*/  ISETP.EQ.U32.AND P0, PT, R2, UR4, PT ;  /* 0x0000000402007c0c */ /* 0x002fc4000bf02070 */
[----:B---3--:R-:W-:-:S11]  /*49a0*/  MOV R2, UR7 ;  /* 0x0000000700027c02 */ /* 0x008fd60008000f00 */
[----:B------:R4:W-:Y:S01]  /*49b0*/  @P0 ATOMS.AND RZ, [UR8+0x14], R2 ;  /* 0x00001402ffff098c */ /* 0x0009e2000a800008 */
[----:B--2---:R-:W-:-:S05]  /*49c0*/  IMAD.U32 R0, RZ, RZ, UR6 ;  /* 0x00000006ff007e24 */ /* 0x004fca000f8e00ff */
[----:B------:R4:W-:Y:S01]  /*49d0*/  @P0 ATOMS.AND RZ, [UR8+0x18], R0 ;  /* 0x00001800ffff098c */ /* 0x0009e2000a800008 */
[----:B------:R-:W-:Y:S05]  /*49e0*/  BRA `(.L_x_86) ;  /* 0x0000000000147947 */ /* 0x000fea0003800000 */
.L_x_85:
[----:B------:R-:W-:Y:S02]  /*49f0*/  MOV R2, 0x4a10 ;  /* 0x00004a1000027802 */ /* 0x000fe40000000f00 */
[----:B-----5:R-:W-:Y:S05]  /*4a00*/  CALL.REL.NOINC `($__internal_0_$__cuda_sm10x_tcgen05_guardrail_trap_col_being_dealloced_not_returned_by_alloc) ;  /* 0x0000007000b47944 */ /* 0x020fea0003c00000 */
[----:B------:R-:W-:Y:S05]  /*4a10*/  BRA `(.L_x_86) ;  /* 0x0000000000087947 */ /* 0x000fea0003800000 */
.L_x_84:
[----:B------:R-:W-:Y:S02]  /*4a20*/  MOV R2, 0x4a40 ;  /* 0x00004a4000027802 */ /* 0x000fe40000000f00 */
[----:B-----5:R-:W-:Y:S05]  /*4a30*/  CALL.REL.NOINC `($__internal_2_$__cuda_sm10x_tcgen05_guardrail_trap_unallocated_columns_being_dealloced) ;  /* 0x0000007000c07944 */ /* 0x020fea0003c00000 */
.L_x_86:
[----:B------:R-:W-:Y:S01]  /*4a40*/  NOP ;  /* 0x0000000000007918 */ /* 0x000fe20000000000 */
[----:B----4-:R-:W-:Y:S05]  /*4a50*/  EXIT ;  /* 0x000000000000794d */ /* 0x010fea0003800000 */
.L_x_57:
[----:B------:R-:W-:-:S09]  /*4a60*/  UISETP.NE.OR UP5, UPT, UR10, 0x3, !UP5 ;  /* 0x000000030a00788c */ /* 0x000fd2000efa5670 */
[----:B------:R-:W-:Y:S05]  /*4a70*/  BRA.U UP5, `(.L_x_87) ;  /* 0x0000001505747547 */ /* 0x000fea000b800000 */
[----:B------:R-:W1:Y:S01]  /*4a80*/  LDC R0, c[0x0][0xb30] ;  /* 0x0002cc00ff007b82 */ /* 0x000e620000000800 */
[----:B------:R-:W2:Y:S01]  /*4a90*/  LDCU.64 UR4, c[0x0][0x888] ;  /* 0x00011100ff0477ac */ /* 0x000ea20008000a00 */
[----:B------:R-:W-:Y:S01]  /*4aa0*/  CS2R R28, SRZ ;  /* 0x00000000001c7805 */ /* 0x000fe2000001ff00 */
[----:B------:R-:W-:Y:S01]  /*4ab0*/  IMAD.MOV.U32 R25, RZ, RZ, 0x2000 ;  /* 0x00002000ff197424 */ /* 0x000fe200078e00ff */
[----:B------:R-:W3:Y:S04]  /*4ac0*/  LDCU.64 UR22, c[0x0][0x890] ;  /* 0x00011200ff1677ac */ /* 0x000ee80008000a00 */
[----:B------:R-:W4:Y:S01]  /*4ad0*/  LDC R24, c[0x0][0x370] ;  /* 0x0000dc00ff187b82 */ /* 0x000f220000000800 */
[----:B------:R-:W-:-:S07]  /*4ae0*/  UPLOP3.LUT UP1, UPT, UPT, UPT, UPT, 0x40, 0x4 ;  /* 0x000000000004789c */ /* 0x000fce0003f2e870 */
[----:B------:R-:W4:Y:S01]  /*4af0*/  LDC R3, c[0x0][0xb0c] ;  /* 0x0002c300ff037b82 */ /* 0x000f220000000800 */
[----:B--2---:R-:W-:-:S03]  /*4b00*/  UISETP.NE.U32.AND UP2, UPT, UR4, URZ, UPT ;  /* 0x000000ff0400728c */ /* 0x004fc6000bf45070 */
[----:B------:R-:W-:Y:S01]  /*4b10*/  UMOV UR4, 0x400 ;  /* 0x0000040000047882 */ /* 0x000fe20000000000 */
[----:B---3--:R-:W-:-:S03]  /*4b20*/  UISETP.NE.U32.AND UP3, UPT, UR22, URZ, UPT ;  /* 0x000000ff1600728c */ /* 0x008fc6000bf65070 */
[----:B------:R-:W2:Y:S01]  /*4b30*/  LDC R18, c[0x0][0xb20] ;  /* 0x0002c800ff127b82 */ /* 0x000ea20000000800 */
[----:B------:R-:W-:Y:S01]  /*4b40*/  ULEA UR4, UR46, UR4, 0x18 ;  /* 0x000000042e047291 */ /* 0x000fe2000f8ec0ff */
[----:B-1----:R-:W-:Y:S01]  /*4b50*/  ISETP.NE.AND P1, PT, R0, 0x1, PT ;  /* 0x000000010000780c */ /* 0x002fe20003f25270 */
[----:B------:R-:W-:Y:S02]  /*4b60*/  UISETP.NE.AND.EX UP2, UPT, UR5, URZ, UPT, UP2 ;  /* 0x000000ff0500728c */ /* 0x000fe4000bf45320 */
[----:B------:R-:W-:Y:S02]  /*4b70*/  UIADD3 UR41, UPT, UPT, UR4, 0x20, URZ ;  /* 0x0000002004297890 */ /* 0x000fe4000fffe0ff */
[----:B------:R-:W-:Y:S01]  /*4b80*/  UIADD3 UR33, UPT, UPT, UR4, 0x28, URZ ;  /* 0x0000002804217890 */ /* 0x000fe2000fffe0ff */
[----:B------:R-:W1:Y:S01]  /*4b90*/  LDC.64 R30, c[0x0][0x348] ;  /* 0x0000d200ff1e7b82 */ /* 0x000e620000000a00 */
[----:B------:R-:W-:Y:S02]  /*4ba0*/  UIADD3 UR25, UPT, UPT, UR4, 0x30, URZ ;  /* 0x0000003004197890 */ /* 0x000fe4000fffe0ff */
[----:B------:R-:W-:-:S02]  /*4bb0*/  UIADD3 UR17, UPT, UPT, UR4, 0x38, URZ ;  /* 0x0000003804117890 */ /* 0x000fc4000fffe0ff */
[----:B------:R-:W-:-:S03]  /*4bc0*/  UISETP.NE.AND.EX UP3, UPT, UR23, URZ, UPT, UP3 ;  /* 0x000000ff1700728c */ /* 0x000fc6000bf65330 */
[----:B------:R-:W3:Y:S08]  /*4bd0*/  LDC.64 R16, c[0x0][0xb10] ;  /* 0x0002c400ff107b82 */ /* 0x000ef00000000a00 */
[----:B------:R-:W1:Y:S08]  /*4be0*/  LDC.64 R6, c[0x0][0xb18] ;  /* 0x0002c600ff067b82 */ /* 0x000e700000000a00 */
[----:B------:R-:W1:Y:S08]  /*4bf0*/  LDC.64 R4, c[0x0][0xb28] ;  /* 0x0002ca00ff047b82 */ /* 0x000e700000000a00 */
[----:B--2-4-:R-:W1:Y:S02]  /*4c00*/  LDC R19, c[0x0][0x374] ;  /* 0x0000dd00ff137b82 */ /* 0x014e640000000800 */
.L_x_102:
[C---:B------:R-:W-:Y:S02]  /*4c10*/  LEA R0, R29.reuse, UR4, 0x3 ;  /* 0x000000041d007c11 */ /* 0x040fe4000f8e18ff */
[----:B------:R-:W-:Y:S02]  /*4c20*/  SHF.L.U32 R2, R28, 0x1f, RZ ;  /* 0x0000001f1c027819 */ /* 0x000fe400000006ff */
[----:B------:R-:W-:Y:S02]  /*4c30*/  LEA R20, R29, UR4, 0x4 ;  /* 0x000000041d147c11 */ /* 0x000fe4000f8e20ff */
[----:B--2---:R-:W2:Y:S02]  /*4c40*/  SYNCS.PHASECHK.TRANS64.TRYWAIT P0, [R0+URZ+0x70], R2 ;  /* 0x00007002000075a7 */ /* 0x004ea400080011ff */
[----:B--2---:R-:W-:Y:S05]  /*4c50*/  @!P0 BRA `(.L_x_88) ;  /* 0x0000006800208947 */ /* 0x004fea0003800000 */
.L_x_213:
[----:B------:R-:W-:Y:S01]  /*4c60*/  ISETP.GE.AND P0, PT, R26, 0x1, PT ;  /* 0x000000011a00780c */ /* 0x000fe20003f06270 */
[----:B------:R-:W4:Y:S01]  /*4c70*/  LDS.128 R20, [R20+0x100] ;  /* 0x0001000014147984 */ /* 0x000f220000000c00 */
[----:B--2---:R-:W-:Y:S01]  /*4c80*/  VIADD R0, R0, 0x80 ;  /* 0x0000008000007836 */ /* 0x004fe20000000000 */
[----:B------:R-:W-:Y:S01]  /*4c90*/  @!PT LDS RZ, [RZ] ;  /* 0x00000000fffff984 */ /* 0x000fe20000000800 */
[----:B------:R-:W-:Y:S01]  /*4ca0*/  @!PT LDS RZ, [RZ] ;  /* 0x00000000fffff984 */ /* 0x000fe20000000800 */
[----:B------:R-:W-:Y:S01]  /*4cb0*/  @!PT LDS RZ, [RZ] ;  /* 0x00000000fffff984 */ /* 0x000fe20000000800 */
[----:B------:R-:W-:Y:S01]  /*4cc0*/  @!PT LDS RZ, [RZ] ;  /* 0x00000000fffff984 */ /* 0x000fe20000000800 */
[----:B------:R2:W-:Y:S06]  /*4cd0*/  MEMBAR.ALL.CTA ;  /* 0x0000000000007992 */ /* 0x0005ec0000008000 */
[----:B--2---:R-:W2:Y:S01]  /*4ce0*/  FENCE.VIEW.ASYNC.S ;  /* 0x00000000000073c6 */ /* 0x004ea20000000000 */
[----:B------:R-:W-:Y:S04]  /*4cf0*/  PRMT R0, RZ, 0x654, R0 ;  /* 0x00000654ff007816 */ /* 0x000fe80000000000 */
[----:B--2---:R2:W-:Y:S01]  /*4d00*/  SYNCS.ARRIVE.TRANS64.RED.A1T0 RZ, [R0+URZ], RZ ;  /* 0x000000ff00ff79a7 */ /* 0x0045e200081004ff */
[----:B----4-:R-:W-:Y:S11]  /*4d10*/  LOP3.LUT P3, RZ, R22, 0x1, RZ, 0xc0, !PT ;  /* 0x0000000116ff7812 */ /* 0x010ff6000786c0ff */
[----:B------:R-:W-:Y:S02]  /*4d20*/  @!UPT UIADD3 URZ, UPT, UPT, URZ, URZ, URZ ;  /* 0x000000fffffff290 */ /* 0x000fe4000fffe0ff */
[----:B------:R-:W-:Y:S02]  /*4d30*/  @P3 MOV R11, R20 ;  /* 0x00000014000b3202 */ /* 0x000fe40000000f00 */
[----:B------:R-:W-:Y:S01]  /*4d40*/  @P3 LOP3.LUT R10, R21, 0xffff, RZ, 0xc0, !PT ;  /* 0x0000ffff150a3812 */ /* 0x000fe200078ec0ff */
[----:B--2---:R-:W-:Y:S06]  /*4d50*/  @!P0 BRA `(.L_x_89) ;  /* 0x0000000000a48947 */ /* 0x004fec0003800000 */
[-C--:B-1----:R-:W-:Y:S01]  /*4d60*/  IMAD.HI.U32 R0, R19, R7.reuse, RZ ;  /* 0x0000000713007227 */ /* 0x082fe200078e00ff */
[----:B------:R-:W-:Y:S02]  /*4d70*/  ISETP.NE.AND P0, PT, R6, 0x1, PT ;  /* 0x000000010600780c */ /* 0x000fe40003f05270 */
[----:B------:R-:W-:Y:S01]  /*4d80*/  ISETP.NE.AND P2, PT, R26, 0x1, PT ;  /* 0x000000011a00780c */ /* 0x000fe20003f45270 */
[----:B---3--:R-:W-:Y:S01]  /*4d90*/  IMAD.HI.U32 R9, R24, R16, RZ ;  /* 0x0000001018097227 */ /* 0x008fe200078e00ff */
[----:B------:R-:W-:Y:S02]  /*4da0*/  SHF.R.U32.HI R0, RZ, R18, R0 ;  /* 0x00000012ff007219 */ /* 0x000fe40000011600 */
[----:B------:R-:W-:Y:S01]  /*4db0*/  ISETP.NE.AND P4, PT, R3, 0x1, PT ;  /* 0x000000010300780c */ /* 0x000fe20003f85270 */
[----:B------:R-:W-:Y:S01]  /*4dc0*/  IMAD.HI.U32 R13, R10, R7, RZ ;  /* 0x000000070a0d7227 */ /* 0x000fe200078e00ff */
[----:B------:R-:W-:Y:S02]  /*4dd0*/  SHF.R.U32.HI R9, RZ, R17, R9 ;  /* 0x00000011ff097219 */ /* 0x000fe40000011609 */
[----:B------:R-:W-:Y:S01]  /*4de0*/  SEL R0, R19, R0, !P0 ;  /* 0x0000000013007207 */ /* 0x000fe20004000000 */
[----:B------:R-:W-:Y:S01]  /*4df0*/  IMAD.HI.U32 R12, R11, R16, RZ ;  /* 0x000000100b0c7227 */ /* 0x000fe200078e00ff */
[----:B------:R-:W-:Y:S03]  /*4e00*/  SEL R9, R24, R9, !P4 ;  /* 0x0000000918097207 */ /* 0x000fe60006000000 */
[-C--:B------:R-:W-:Y:S01]  /*4e10*/  IMAD.HI.U32 R8, R0, R4.reuse, RZ ;  /* 0x0000000400087227 */ /* 0x080fe200078e00ff */
[----:B------:R-:W-:Y:S03]  /*4e20*/  SHF.R.U32.HI R12, RZ, R17, R12 ;  /* 0x00000011ff0c7219 */ /* 0x000fe6000001160c */
[----:B------:R-:W-:Y:S01]  /*4e30*/  IMAD.HI.U32 R2, R9, R4, RZ ;  /* 0x0000000409027227 */ /* 0x000fe200078e00ff */
[-C--:B------:R-:W-:Y:S02]  /*4e40*/  @P2 SHF.R.U32.HI R0, RZ, R5.reuse, R8 ;  /* 0x00000005ff002219 */ /* 0x080fe40000011608 */
[----:B------:R-:W-:Y:S02]  /*4e50*/  SHF.R.U32.HI R8, RZ, R18, R13 ;  /* 0x00000012ff087219 */ /* 0x000fe4000001160d */
[----:B------:R-:W-:Y:S01]  /*4e60*/  @P2 SHF.R.U32.HI R9, RZ, R5, R2 ;  /* 0x00000005ff092219 */ /* 0x000fe20000011602 */
[----:B------:R-:W-:Y:S01]  /*4e70*/  IMAD R0, R26, R0, RZ ;  /* 0x000000001a007224 */ /* 0x000fe200078e02ff */
[----:B------:R-:W-:Y:S02]  /*4e80*/  SEL R8, R10, R8, !P0 ;  /* 0x000000080a087207 */ /* 0x000fe40004000000 */
[----:B------:R-:W-:Y:S01]  /*4e90*/  SEL R2, R11, R12, !P4 ;  /* 0x0000000c0b027207 */ /* 0x000fe20006000000 */
[----:B------:R-:W-:Y:S01]  /*4ea0*/  IMAD R12, R26, R9, RZ ;  /* 0x000000091a0c7224 */ /* 0x000fe200078e02ff */
[C---:B------:R-:W-:Y:S01]  /*4eb0*/  ISETP.GE.AND P0, PT, R8.reuse, R0, PT ;  /* 0x000000000800720c */ /* 0x040fe20003f06270 */
[----:B------:R-:W-:Y:S03]  /*4ec0*/  IMAD.HI.U32 R0, R8, R4, RZ ;  /* 0x0000000408007227 */ /* 0x000fe600078e00ff */
[----:B------:R-:W-:Y:S02]  /*4ed0*/  ISETP.GE.OR P0, PT, R2, R12, P0 ;  /* 0x0000000c0200720c */ /* 0x000fe40000706670 */
[-C--:B------:R-:W-:Y:S04]  /*4ee0*/  SHF.R.U32.HI R0, RZ, R5.reuse, R0 ;  /* 0x00000005ff007219 */ /* 0x080fe80000011600 */
[----:B------:R-:W-:Y:S05]  /*4ef0*/  SEL R13, R8, R0, !P2 ;  /* 0x00000000080d7207 */ /* 0x000fea0005000000 */
[----:B------:R-:W-:Y:S02]  /*4f00*/  IMAD.MOV R12, RZ, RZ, -R13 ;  /* 0x000000ffff0c7224 */ /* 0x000fe400078e0a0d */
[----:B------:R-:W-:Y:S04]  /*4f10*/  @!P0 IMAD.HI.U32 R0, R2, R4, RZ ;  /* 0x0000000402008227 */ /* 0x000fe800078e00ff */
[----:B------:R-:W-:Y:S01]  /*4f20*/  IMAD R12, R26, R12, R8 ;  /* 0x0000000c1a0c7224 */ /* 0x000fe200078e0208 */
[----:B------:R-:W-:Y:S04]  /*4f30*/  @!P0 SHF.R.U32.HI R0, RZ, R5, R0 ;  /* 0x00000005ff008219 */ /* 0x000fe80000011600 */
[----:B------:R-:W-:Y:S04]  /*4f40*/  @!P0 SEL R0, R2, R0, !P2 ;  /* 0x0000000002008207 */ /* 0x000fe80005000000 */
[----:B------:R-:W-:Y:S01]  /*4f50*/  @!P0 IADD3 R13, PT, PT, R13, -R0, RZ ;  /* 0x800000000d0d8210 */ /* 0x000fe20007ffe0ff */
[----:B------:R-:W-:Y:S01]  /*4f60*/  @!P0 IMAD R0, R9, R12, R0 ;  /* 0x0000000c09008224 */ /* 0x000fe200078e0200 */
[----:B------:R-:W-:Y:S01]  /*4f70*/  IADD3 R9, PT, PT, -R8, RZ, RZ ;  /* 0x000000ff08097210 */ /* 0x000fe20007ffe1ff */
[--C-:B------:R-:W-:Y:S02]  /*4f80*/  IMAD.MOV R12, RZ, RZ, -R2.reuse ;  /* 0x000000ffff0c7224 */ /* 0x100fe400078e0a02 */
[----:B------:R-:W-:Y:S02]  /*4f90*/  @!P0 IMAD R8, R13, R26, R2 ;  /* 0x0000001a0d088224 */ /* 0x000fe400078e0202 */
[----:B------:R-:W-:Y:S02]  /*4fa0*/  @!P0 IMAD.MOV.U32 R2, RZ, RZ, R0 ;  /* 0x000000ffff028224 */ /* 0x000fe400078e0000 */
[----:B------:R-:W-:Y:S02]  /*4fb0*/  IMAD R11, R3, R12, R11 ;  /* 0x0000000c030b7224 */ /* 0x000fe400078e020b */
[----:B------:R-:W-:Y:S02]  /*4fc0*/  IMAD R10, R6, R9, R10 ;  /* 0x00000009060a7224 */ /* 0x000fe400078e020a */
[----:B------:R-:W-:Y:S02]  /*4fd0*/  IMAD R11, R2, R3, R11 ;  /* 0x00000003020b7224 */ /* 0x000fe400078e020b */
[----:B------:R-:W-:Y:S02]  /*4fe0*/  IMAD R10, R8, R6, R10 ;  /* 0x00000006080a7224 */ /* 0x000fe400078e020a */
.L_x_89:
[----:B------:R-:W-:Y:S05]  /*4ff0*/  BRA.U UP1, `(.L_x_90) ;  /* 0x0000000101107547 */ /* 0x000fea000b800000 */
[----:B------:R-:W-:Y:S04]  /*5000*/  MOV R2, UR37 ;  /* 0x0000002500027c02 */ /* 0x000fe80008000f00 */
[----:B------:R-:W-:Y:S04]  /*5010*/  SHF.L.U32 R2, R2, 0x1f, RZ ;  /* 0x0000001f02027819 */ /* 0x000fe800000006ff */
[----:B------:R-:W2:Y:S02]  /*5020*/  SYNCS.PHASECHK.TRANS64.TRYWAIT P0, [UR4+0x68], R2 ;  /* 0x00006802ff0075a7 */ /* 0x000ea40008001104 */
[----:B--2---:R-:W-:Y:S05]  /*5030*/  @!P0 BRA `(.L_x_91) ;  /* 0x00000064003c8947 */ /* 0x004fea0003800000 */
.L_x_90:
[----:B------:R-:W-:Y:S01]  /*5040*/  R2UR UR43, R14 ;  /* 0x000000000e2b72ca */ /* 0x000fe200000e0000 */
[----:B------:R-:W-:Y:S01]  /*5050*/  IMAD.MOV.U32 R32, RZ, RZ, 0x1 ;  /* 0x00000001ff207424 */ /* 0x000fe200078e00ff */
[----:B------:R-:W-:Y:S02]  /*5060*/  R2UR UR42, R15 ;  /* 0x000000000f2a72ca */ /* 0x000fe400000e0000 */
[----:B------:R-:W-:Y:S02]  /*5070*/  ISETP.NE.U32.AND P2, PT, RZ, UR22, PT ;  /* 0x00000016ff007c0c */ /* 0x000fe4000bf45070 */
[----:B------:R-:W-:Y:S02]  /*5080*/  SHF.L.U32 R32, R32, 0x1f, RZ ;  /* 0x0000001f20207819 */ /* 0x000fe400000006ff */
[----:B------:R-:W-:Y:S05]  /*5090*/  ISETP.NE.AND.EX P2, PT, RZ, UR23, PT, P2 ;  /* 0x00000017ff007c0c */ /* 0x000fea000bf45320 */
[----:B------:R-:W-:Y:S02]  /*50a0*/  USHF.L.U32 UR43, UR43, 0x7, URZ ;  /* 0x000000072b2b7899 */ /* 0x000fe400080006ff */
[----:B------:R-:W-:Y:S01]  /*50b0*/  USHF.L.U32 UR42, UR42, 0x7, URZ ;  /* 0x000000072a2a7899 */ /* 0x000fe200080006ff */
[----:B------:R-:W-:Y:S11]  /*50c0*/  BRA.U !UP3, `(.L_x_92) ;  /* 0x000000010b347547 */ /* 0x000ff6000b800000 */
[----:B------:R-:W-:Y:S01]  /*50d0*/  UPLOP3.LUT UP0, UPT, UPT, UPT, UP2, 0x80, 0x8 ;  /* 0x000000000008789c */ /* 0x000fe20003f0f020 */
[----:B--2---:R-:W-:Y:S02]  /*50e0*/  HFMA2 R0, -RZ, RZ, 0, 5.9604644775390625e-08 ;  /* 0x00000001ff007431 */ /* 0x004fe400000001ff */
[----:B------:R-:W-:Y:S03]  /*50f0*/  IMAD.MOV.U32 R64, RZ, RZ, 0x1 ;  /* 0x00000001ff407424 */ /* 0x000fe600078e00ff */
[----:B------:R-:W-:Y:S05]  /*5100*/  PLOP3.LUT P0, PT, PT, PT, UP0, 0x80, 0x8 ;  /* 0x000000000008781c */ /* 0x000fea0003f0f008 */
[----:B------:R-:W2:Y:S01]  /*5110*/  @UP0 LDCU.64 UR6, c[0x0][0x888] ;  /* 0x00011100ff0607ac */ /* 0x000ea20008000a00 */
[----:B------:R-:W-:Y:S07]  /*5120*/  @UP0 UIMAD UR5, UR60, UR22, URZ ;  /* 0x000000163c0502a4 */ /* 0x000fee000f8e02ff */
[----:B------:R-:W-:Y:S01]  /*5130*/  @!P0 PRMT R64, R0, 0x7610, R64 ;  /* 0x0000761000408816 */ /* 0x000fe20000000040 */
[----:B--2---:R-:W-:Y:S03]  /*5140*/  @UP0 UIMAD.WIDE UR6, UR5, 0x4, UR6 ;  /* 0x00000004050608a5 */ /* 0x004fe6000f8e0206 */
[----:B------:R-:W2:Y:S03]  /*5150*/  @!UP0 LDCU UR5, c[0x0][0x880] ;  /* 0x00011000ff0587ac */ /* 0x000ea60008000800 */
[----:B------:R-:W-:Y:S01]  /*5160*/  IMAD.U32 R8, RZ, RZ, UR6 ;  /* 0x00000006ff087e24 */ /* 0x000fe2000f8e00ff */
[----:B------:R-:W-:Y:S05]  /*5170*/  MOV R9, UR7 ;  /* 0x0000000700097c02 */ /* 0x000fea0008000f00 */
[----:B-----5:R4:W5:Y:S02]  /*5180*/  @P0 LDG.E R35, desc[UR52][R8.64] ;  /* 0x0000003408230981 */ /* 0x020964000c1e1900 */
[----:B--2-4-:R-:W-:Y:S07]  /*5190*/  @!P0 IMAD.U32 R35, RZ, RZ, UR5 ;  /* 0x00000005ff238e24 */ /* 0x014fee000f8e00ff */
.L_x_92:
[----:B-----5:R-:W-:Y:S01]  /*51a0*/  @!P2 FSETP.EQ.AND P0, PT, R35, RZ, PT ;  /* 0x000000ff2300a20b */ /* 0x020fe20003f02000 */
[----:B------:R-:W-:Y:S01]  /*51b0*/  @!UPT UIADD3 URZ, UPT, UPT, URZ, URZ, URZ ;  /* 0x000000fffffff290 */ /* 0x000fe2000fffe0ff */
[----:B------:R-:W-:Y:S11]  /*51c0*/  @!P2 BRA `(.L_x_93) ;  /* 0x000000000014a947 */ /* 0x000ff60003800000 */
[----:B------:R-:W-:Y:S02]  /*51d0*/  LOP3.LUT P2, RZ, R64, 0xff, RZ, 0xc0, !PT ;  /* 0x000000ff40ff7812 */ /* 0x000fe4000784c0ff */
[----:B------:R-:W-:Y:S04]  /*51e0*/  PLOP3.LUT P0, PT, PT, PT, UP0, 0x80, 0x8 ;  /* 0x000000000008781c */ /* 0x000fe80003f0f008 */
[----:B------:R-:W-:Y:S07]  /*51f0*/  PLOP3.LUT P0, PT, P0, PT, PT, 0x8, 0x80 ;  /* 0x000000000080781c */ /* 0x000fee000070e170 */
[----:B------:R-:W-:Y:S11]  /*5200*/  @P2 FSETP.EQ.AND P0, PT, R35, RZ, PT ;  /* 0x000000ff2300220b */ /* 0x000ff60003f02000 */
[----:B------:R-:W-:Y:S02]  /*5210*/  @!UPT UIADD3 URZ, UPT, UPT, URZ, URZ, URZ ;  /* 0x000000fffffff290 */ /* 0x000fe4000fffe0ff */
.L_x_93:
[----:B------:R-:W4:Y:S01]  /*5220*/  SYNCS.PHASECHK.TRANS64.TRYWAIT P2, [UR4+0x40], R32 ;  /* 0x00004020ff0075a7 */ /* 0x000f220008041104 */
[----:B------:R-:W-:Y:S04]  /*5230*/  ELECT P4, URZ, PT ;  /* 0x0000000000ff782f */ /* 0x000fe80003880000 */
[----:B------:R-:W-:Y:S11]  /*5240*/  PLOP3.LUT P4, PT, P0, P4, PT, 0xf2, 0x2f ;  /* 0x00000000002f781c */ /* 0x000ff60000789e72 */
[----:B------:R-:W-:Y:S02]  /*5250*/  @!UPT UIADD3 URZ, UPT, UPT, URZ, URZ, URZ ;  /* 0x000000fffffff290 */ /* 0x000fe4000fffe0ff */
[----:B-1----:R-:W-:Y:S05]  /*5260*/  @!P4 IADD3 R8, P0, PT, R30, 0x580, RZ ;  /* 0x000005801e08c810 */ /* 0x002fea0007f1e0ff */
[----:B--2---:R-:W-:Y:S01]  /*5270*/  @!P4 IMAD.X R2, RZ, RZ, R31, P0 ;  /* 0x000000ffff02c224 */ /* 0x004fe200000e061f */
[----:B----4-:R-:W-:Y:S07]  /*5280*/  @!P2 BRA `(.L_x_94) ;  /* 0x0000006000c0a947 */ /* 0x010fee0003800000 */
.L_x_216:
[----:B------:R-:W-:Y:S01]  /*5290*/  @!P4 R2UR UR6, R8 ;  /* 0x000000000806c2ca */ /* 0x000fe200000e0000 */
[----:B------:R-:W-:Y:S01]  /*52a0*/  VOTEU.ALL UP1, P4 ;  /* 0x0000000000ff7886 */ /* 0x000fe20002020000 */
[----:B------:R-:W-:Y:S01]  /*52b0*/  @!P4 R2UR UR5, R2 ;  /* 0x000000000205c2ca */ /* 0x000fe200000e0000 */
[----:B-1----:R-:W-:Y:S01]  /*52c0*/  @!P4 IMAD.MOV.U32 R0, RZ, RZ, 0x2000 ;  /* 0x00002000ff00c424 */ /* 0x002fe200078e00ff */
[----:B------:R-:W-:Y:S01]  /*52d0*/  UMOV UR8, 0x0 ;  /* 0x0000000000087882 */ /* 0x000fe20000000000 */
[----:B------:R-:W-:Y:S01]  /*52e0*/  UMOV UR9, 0x10000000 ;  /* 0x1000000000097882 */ /* 0x000fe20000000000 */
[----:B------:R-:W-:Y:S01]  /*52f0*/  @!UP1 UIADD3 UR40, UPT, UPT, UR4, 0x200, URZ ;  /* 0x0000020004289890 */ /* 0x000fe2000fffe0ff */
[----:B------:R-:W-:Y:S01]  /*5300*/  VOTEU.ALL UP1, P4 ;  /* 0x0000000000ff7886 */ /* 0x000fe20002020000 */
[----:B------:R-:W-:Y:S01]  /*5310*/  UMOV UR44, UR60 ;  /* 0x0000003c002c7c82 */ /* 0x000fe20008000000 */
[----:B------:R-:W-:Y:S04]  /*5320*/  UPRMT UR13, UR46, 0x654, UR41 ;  /* 0x000006542e0d7896 */ /* 0x000fe80008000029 */
[----:B------:R-:W-:Y:S02]  /*5330*/  IMAD.U32 R8, RZ, RZ, UR6 ;  /* 0x00000006ff087e24 */ /* 0x000fe4000f8e00ff */
[----:B------:R-:W-:Y:S03]  /*5340*/  IMAD.U32 R9, RZ, RZ, UR5 ;  /* 0x00000005ff097e24 */ /* 0x000fe6000f8e00ff */
[----:B------:R-:W-:Y:S02]  /*5350*/  @!P4 R2UR UR6, R8 ;  /* 0x000000000806c2ca */ /* 0x000fe400000e0000 */
[----:B------:R-:W-:Y:S02]  /*5360*/  @!P4 R2UR UR7, R9 ;  /* 0x000000000907c2ca */ /* 0x000fe400000e0000 */
[----:B------:R-:W-:Y:S05]  /*5370*/  @!P4 IADD3 R8, P0, PT, R30, 0x580, RZ ;  /* 0x000005801e08c810 */ /* 0x000fea0007f1e0ff */
[----:B------:R-:W-:Y:S06]  /*5380*/  @!P4 IMAD.X R2, RZ, RZ, R31, P0 ;  /* 0x000000ffff02c224 */ /* 0x000fec00000e061f */
[----:B------:R1:W-:Y:S01]  /*5390*/  @!UP1 UTMALDG.3D [UR40], [UR6], desc[UR8] ;  /* 0x00000828060095b4 */ /* 0x0003e20008011000 */
[----:B------:R1:W-:Y:S01]  /*53a0*/  @!P4 SYNCS.ARRIVE.TRANS64.RED.A0TR RZ, [UR4+0x20], R0 ;  /* 0x00002000ffffc9a7 */ /* 0x0003e20008300404 */
[----:B------:R-:W-:Y:S01]  /*53b0*/  SYNCS.ARRIVE.TRANS64.RED.A1T0 RZ, [UR13], RZ ;  /* 0x000000ffffff79a7 */ /* 0x000fe2000810040d */
[----:B------:R-:W2:Y:S02]  /*53c0*/  SYNCS.PHASECHK.TRANS64.TRYWAIT P2, [UR4+0x48], R32 ;  /* 0x00004820ff0075a7 */ /* 0x000ea40008041104 */
[----:B-12---:R-:W-:Y:S05]  /*53d0*/  @!P2 BRA `(.L_x_95) ;  /* 0x000000600084a947 */ /* 0x006fea0003800000 */
.L_x_218:
[----:B------:R-:W-:Y:S01]  /*53e0*/  @!P4 R2UR UR6, R8 ;  /* 0x000000000806c2ca */ /* 0x000fe200000e0000 */
[----:B------:R-:W-:Y:S01]  /*53f0*/  VOTEU.ALL UP1, P4 ;  /* 0x0000000000ff7886 */ /* 0x000fe20002020000 */
[----:B------:R-:W-:Y:S01]  /*5400*/  @!P4 R2UR UR5, R2 ;  /* 0x000000000205c2ca */ /* 0x000fe200000e0000 */
[----:B-1----:R-:W-:Y:S01]  /*5410*/  @!P4 IMAD.MOV.U32 R0, RZ, RZ, 0x2000 ;  /* 0x00002000ff00c424 */ /* 0x002fe200078e00ff */
[----:B------:R-:W-:Y:S01]  /*5420*/  UMOV UR8, 0x0 ;  /* 0x0000000000087882 */ /* 0x000fe20000000000 */
[----:B------:R-:W-:Y:S01]  /*5430*/  UMOV UR9, 0x10000000 ;  /* 0x1000000000097882 */ /* 0x000fe20000000000 */
[----:B------:R-:W-:Y:S02]  /*5440*/  @!UP1 UIADD3 UR34, UPT, UPT, UR42, 0x10, URZ ;  /* 0x000000102a229890 */ /* 0x000fe4000fffe0ff */
[----:B------:R-:W-:Y:S01]  /*5450*/  @!UP1 UIADD3 UR32, UPT, UPT, UR4, 0x2200, URZ ;  /* 0x0000220004209890 */ /* 0x000fe2000fffe0ff */
[----:B------:R-:W-:Y:S01]  /*5460*/  VOTEU.ALL UP1, P4 ;  /* 0x0000000000ff7886 */ /* 0x000fe20002020000 */
[----:B------:R-:W-:Y:S01]  /*5470*/  UMOV UR35, UR43 ;  /* 0x0000002b00237c82 */ /* 0x000fe20008000000 */
[----:B------:R-:W-:Y:S02]  /*5480*/  UMOV UR36, UR60 ;  /* 0x0000003c00247c82 */ /* 0x000fe40008000000 */
[----:B------:R-:W-:Y:S01]  /*5490*/  IMAD.U32 R8, RZ, RZ, UR6 ;  /* 0x00000006ff087e24 */ /* 0x000fe2000f8e00ff */
[----:B------:R-:W-:Y:S01]  /*54a0*/  UPRMT UR14, UR46, 0x654, UR33 ;  /* 0x000006542e0e7896 */ /* 0x000fe20008000021 */
        /* <DEDUP_REMOVED lines=10> */
.L_x_220:
        /* <DEDUP_REMOVED lines=23> */
.L_x_222:
[----:B------:R-:W-:Y:S01]  /*56c0*/  @!P4 R2UR UR6, R8 ;  /* 0x000000000806c2ca */ /* 0x000fe200000e0000 */
[----:B------:R-:W-:Y:S01]  /*56d0*/  VOTEU.ALL UP1, P4 ;  /* 0x0000000000ff7886 */ /* 0x000fe20002020000 */
[----:B------:R-:W-:Y:S01]  /*56e0*/  @!P4 R2UR UR5, R2 ;  /* 0x000000000205c2ca */ /* 0x000fe200000e0000 */
[----:B-1----:R-:W-:Y:S01]  /*56f0*/  @!P4 IMAD.MOV.U32 R0, RZ, RZ, 0x2000 ;  /* 0x00002000ff00c424 */ /* 0x002fe200078e00ff */
[----:B------:R-:W-:Y:S01]  /*5700*/  UMOV UR8, 0x0 ;  /* 0x0000000000087882 */ /* 0x000fe20000000000 */
[----:B------:R-:W-:Y:S01]  /*5710*/  UMOV UR9, 0x10000000 ;  /* 0x1000000000097882 */ /* 0x000fe20000000000 */
[----:B------:R-:W-:Y:S01]  /*5720*/  @!UP1 UIADD3 UR18, UPT, UPT, UR42, 0x30, URZ ;  /* 0x000000302a129890 */ /* 0x000fe2000fffe0ff */
[----:B------:R-:W-:Y:S01]  /*5730*/  SHF.L.U32 R14, RZ, 0x1f, RZ ;  /* 0x0000001fff0e7819 */ /* 0x000fe200000006ff */
        /* <DEDUP_REMOVED lines=16> */
.L_x_224:
        /* <DEDUP_REMOVED lines=12> */
[----:B------:R-:W-:Y:S01]  /*5900*/  UMOV UR12, UR60 ;  /* 0x0000003c000c7c82 */ /* 0x000fe20008000000 */
        /* <DEDUP_REMOVED lines=10> */
.L_x_226:
        /* <DEDUP_REMOVED lines=23> */
.L_x_228:
[----:B------:R-:W2:Y:S01]  /*5b20*/  LDC.64 R12, c[0x0][0xb18] ;  /* 0x0002c600ff0c7b82 */ /* 0x000ea20000000a00 */
[----:B------:R-:W-:Y:S01]  /*5b30*/  @!P4 R2UR UR5, R2 ;  /* 0x000000000205c2ca */ /* 0x000fe200000e0000 */
[----:B------:R-:W-:Y:S01]  /*5b40*/  VOTEU.ALL UP1, P4 ;  /* 0x0000000000ff7886 */ /* 0x000fe20002020000 */
[----:B------:R-:W-:Y:S01]  /*5b50*/  @!P4 R2UR UR6, R8 ;  /* 0x000000000806c2ca */ /* 0x000fe200000e0000 */
[----:B-1----:R-:W-:Y:S01]  /*5b60*/  @!P4 IMAD.MOV.U32 R0, RZ, RZ, 0x2000 ;  /* 0x00002000ff00c424 */ /* 0x002fe200078e00ff */
[----:B------:R-:W-:Y:S03]  /*5b70*/  UMOV UR18, 0x0 ;  /* 0x0000000000127882 */ /* 0x000fe60000000000 */
[----:B------:R-:W1:Y:S01]  /*5b80*/  @!P1 LDC R2, c[0x0][0xb0c] ;  /* 0x0002c300ff029b82 */ /* 0x000e620000000800 */
[----:B------:R-:W-:Y:S01]  /*5b90*/  @!UP1 UIADD3 UR10, UPT, UPT, UR42, 0x60, URZ ;  /* 0x000000602a0a9890 */ /* 0x000fe2000fffe0ff */
[----:B------:R-:W-:Y:S01]  /*5ba0*/  @P3 SHF.R.U32.HI R27, RZ, 0x10, R21 ;  /* 0x00000010ff1b3819 */ /* 0x000fe20000011615 */
[----:B------:R-:W-:Y:S01]  /*5bb0*/  @!UP1 UIADD3 UR8, UPT, UPT, UR4, 0x4200, URZ ;  /* 0x0000420004089890 */ /* 0x000fe2000fffe0ff */
[----:B------:R-:W-:Y:S01]  /*5bc0*/  VIADD R29, R29, 0x1 ;  /* 0x000000011d1d7836 */ /* 0x000fe20000000000 */
[----:B------:R-:W-:Y:S01]  /*5bd0*/  VOTEU.ALL UP1, P4 ;  /* 0x0000000000ff7886 */ /* 0x000fe20002020000 */
[----:B------:R-:W-:Y:S01]  /*5be0*/  UMOV UR19, 0x10000000 ;  /* 0x1000000000137882 */ /* 0x000fe20000000000 */
[----:B------:R-:W-:Y:S01]  /*5bf0*/  UMOV UR9, UR25 ;  /* 0x0000001900097c82 */ /* 0x000fe20008000000 */
[----:B------:R-:W-:Y:S01]  /*5c00*/  IMAD.U32 R9, RZ, RZ, UR5 ;  /* 0x00000005ff097e24 */ /* 0x000fe2000f8e00ff */
[----:B------:R-:W-:Y:S01]  /*5c10*/  UMOV UR11, UR43 ;  /* 0x0000002b000b7c82 */ /* 0x000fe20008000000 */
[----:B------:R-:W-:Y:S01]  /*5c20*/  IMAD.U32 R8, RZ, RZ, UR6 ;  /* 0x00000006ff087e24 */ /* 0x000fe2000f8e00ff */
[----:B------:R-:W-:Y:S02]  /*5c30*/  UMOV UR12, UR60 ;  /* 0x0000003c000c7c82 */ /* 0x000fe40008000000 */
[----:B------:R-:W-:Y:S02]  /*5c40*/  @!P4 R2UR UR7, R9 ;  /* 0x000000000907c2ca */ /* 0x000fe400000e0000 */
[----:B------:R-:W-:Y:S02]  /*5c50*/  @!P4 R2UR UR6, R8 ;  /* 0x000000000806c2ca */ /* 0x000fe400000e0000 */
[----:B------:R-:W4:Y:S11]  /*5c60*/  LDC.64 R8, c[0x0][0xb10] ;  /* 0x0002c400ff087b82 */ /* 0x000f360000000a00 */
[----:B------:R1:W-:Y:S01]  /*5c70*/  @!UP1 UTMALDG.3D [UR8], [UR6], desc[UR18] ;  /* 0x00001208060095b4 */ /* 0x0003e20008011000 */
[----:B------:R5:W-:Y:S01]  /*5c80*/  @!P4 SYNCS.ARRIVE.TRANS64.RED.A0TR RZ, [UR4+0x30], R0 ;  /* 0x00003000ffffc9a7 */ /* 0x000be20008300404 */
[C---:B----4-:R-:W-:Y:S01]  /*5c90*/  @!P1 IMAD.HI.U32 R8, R11.reuse, R8, RZ ;  /* 0x000000080b089227 */ /* 0x050fe200078e00ff */
[----:B--2---:R-:W-:Y:S02]  /*5ca0*/  @!P1 ISETP.NE.AND P0, PT, R12, 0x1, PT ;  /* 0x000000010c00980c */ /* 0x004fe40003f05270 */
[----:B-1----:R-:W-:Y:S01]  /*5cb0*/  @!P1 ISETP.NE.AND P2, PT, R2, 0x1, PT ;  /* 0x000000010200980c */ /* 0x002fe20003f45270 */
[----:B------:R-:W-:Y:S01]  /*5cc0*/  SYNCS.ARRIVE.TRANS64.RED.A1T0 RZ, [UR15], RZ ;  /* 0x000000ffffff79a7 */ /* 0x000fe2000810040f */
[C---:B------:R-:W-:Y:S01]  /*5cd0*/  @!P1 IMAD.HI.U32 R13, R10.reuse, R13, RZ ;  /* 0x0000000d0a0d9227 */ /* 0x040fe200078e00ff */
[----:B------:R-:W-:Y:S04]  /*5ce0*/  @!P1 SHF.R.U32.HI R8, RZ, R9, R8 ;  /* 0x00000009ff089219 */ /* 0x000fe80000011608 */
[----:B------:R-:W-:Y:S01]  /*5cf0*/  @!P1 SEL R8, R11, R8, !P2 ;  /* 0x000000080b089207 */ /* 0x000fe20005000000 */
[----:B------:R-:W1:Y:S01]  /*5d00*/  SYNCS.PHASECHK.TRANS64.TRYWAIT P5, [UR4+0x58], R14 ;  /* 0x0000580eff0075a7 */ /* 0x000e6200080a1104 */
[----:B-----5:R-:W2:Y:S02]  /*5d10*/  @!P1 LDC R0, c[0x0][0xb20] ;  /* 0x0002c800ff009b82 */ /* 0x020ea40000000800 */
[----:B--2---:R-:W-:Y:S04]  /*5d20*/  @!P1 SHF.R.U32.HI R0, RZ, R0, R13 ;  /* 0x00000000ff009219 */ /* 0x004fe8000001160d */
[----:B------:R-:W-:Y:S05]  /*5d30*/  @!P1 SEL R9, R10, R0, !P0 ;  /* 0x000000000a099207 */ /* 0x000fea0004000000 */
[----:B------:R-:W-:Y:S02]  /*5d40*/  @!P1 IMAD.IADD R0, R9, 0x1, -R8 ;  /* 0x0000000109009824 */ /* 0x000fe400078e0a08 */
[----:B------:R-:W-:Y:S02]  /*5d50*/  @!P1 IMAD.IADD R8, R8, 0x1, -R9 ;  /* 0x0000000108089824 */ /* 0x000fe400078e0a09 */
[----:B------:R-:W-:Y:S02]  /*5d60*/  @!P1 IMAD R11, R0, R2, R11 ;  /* 0x00000002000b9224 */ /* 0x000fe400078e020b */
[----:B------:R-:W-:Y:S01]  /*5d70*/  @!P1 IMAD R10, R8, R12, R10 ;  /* 0x0000000c080a9224 */ /* 0x000fe200078e020a */
[----:B-1----:R-:W-:Y:S06]  /*5d80*/  @!P5 BRA `(.L_x_101) ;  /* 0x0000005800a8d947 */ /* 0x002fec0003800000 */
.L_x_230:
[----:B------:R-:W-:Y:S01]  /*5d90*/  @!P4 IADD3 R2, P0, PT, R30, 0x580, RZ ;  /* 0x000005801e02c810 */ /* 0x000fe20007f1e0ff */
[----:B------:R-:W-:Y:S01]  /*5da0*/  VOTEU.ALL UP1, P4 ;  /* 0x0000000000ff7886 */ /* 0x000fe20002020000 */
[----:B------:R-:W-:Y:S01]  /*5db0*/  UMOV UR14, 0x0 ;  /* 0x00000000000e7882 */ /* 0x000fe20000000000 */
[----:B------:R-:W-:Y:S01]  /*5dc0*/  UMOV UR15, 0x10000000 ;  /* 0x10000000000f7882 */ /* 0x000fe20000000000 */
[----:B------:R-:W-:Y:S01]  /*5dd0*/  @!P4 R2UR UR6, R2 ;  /* 0x000000000206c2ca */ /* 0x000fe200000e0000 */
[----:B-1----:R-:W-:Y:S01]  /*5de0*/  @!P4 IMAD.X R0, RZ, RZ, R31, P0 ;  /* 0x000000ffff00c224 */ /* 0x002fe200000e061f */
[----:B------:R-:W-:Y:S01]  /*5df0*/  @!UP1 UIADD3 UR10, UPT, UPT, UR42, 0x70, URZ ;  /* 0x000000702a0a9890 */ /* 0x000fe2000fffe0ff */
[----:B------:R-:W-:Y:S01]  /*5e00*/  ISETP.NE.AND P0, PT, R29, 0x2, PT ;  /* 0x000000021d00780c */ /* 0x000fe20003f05270 */
[----:B------:R-:W-:Y:S01]  /*5e10*/  @!UP1 UIADD3 UR8, UPT, UPT, UR4, 0x6200, URZ ;  /* 0x0000620004089890 */ /* 0x000fe2000fffe0ff */
[----:B------:R-:W-:Y:S01]  /*5e20*/  IMAD.IADD R15, R10, 0x1, R62 ;  /* 0x000000010a0f7824 */ /* 0x000fe200078e023e */
[----:B------:R-:W-:Y:S01]  /*5e30*/  @!P4 R2UR UR5, R0 ;  /* 0x000000000005c2ca */ /* 0x000fe200000e0000 */
[----:B------:R-:W-:Y:S01]  /*5e40*/  VOTEU.ALL UP1, P4 ;  /* 0x0000000000ff7886 */ /* 0x000fe20002020000 */
[----:B------:R-:W-:Y:S01]  /*5e50*/  UMOV UR9, UR17 ;  /* 0x0000001100097c82 */ /* 0x000fe20008000000 */
[----:B------:R-:W-:Y:S01]  /*5e60*/  UMOV UR11, UR43 ;  /* 0x0000002b000b7c82 */ /* 0x000fe20008000000 */
[----:B------:R-:W-:Y:S01]  /*5e70*/  UMOV UR12, UR60 ;  /* 0x0000003c000c7c82 */ /* 0x000fe20008000000 */
[----:B------:R-:W-:Y:S01]  /*5e80*/  @P3 R2UR UR60, R27 ;  /* 0x000000001b3c32ca */ /* 0x000fe200000e0000 */
[----:B------:R-:W-:Y:S01]  /*5e90*/  IMAD.IADD R14, R11, 0x1, R63 ;  /* 0x000000010b0e7824 */ /* 0x000fe200078e023f */
[----:B------:R-:W-:Y:S01]  /*5ea0*/  SEL R0, RZ, 0x1, P0 ;  /* 0x00000001ff007807 */ /* 0x000fe20000000000 */
[----:B------:R-:W-:Y:S01]  /*5eb0*/  IMAD.U32 R8, RZ, RZ, UR6 ;  /* 0x00000006ff087e24 */ /* 0x000fe2000f8e00ff */
[----:B------:R-:W-:Y:S02]  /*5ec0*/  SEL R29, R29, RZ, P0 ;  /* 0x000000ff1d1d7207 */ /* 0x000fe40000000000 */
[----:B------:R-:W-:Y:S02]  /*5ed0*/  LOP3.LUT R28, R28, R0, RZ, 0x3c, !PT ;  /* 0x000000001c1c7212 */ /* 0x000fe400078e3cff */
[----:B------:R-:W-:Y:S01]  /*5ee0*/  IMAD.U32 R9, RZ, RZ, UR5 ;  /* 0x00000005ff097e24 */ /* 0x000fe2000f8e00ff */
[----:B------:R-:W-:Y:S04]  /*5ef0*/  @!P4 R2UR UR6, R8 ;  /* 0x000000000806c2ca */ /* 0x000fe800000e0000 */
[----:B------:R-:W-:Y:S11]  /*5f00*/  @!P4 R2UR UR7, R9 ;  /* 0x000000000907c2ca */ /* 0x000ff600000e0000 */
[----:B------:R-:W-:Y:S02]  /*5f10*/  @!UPT UIADD3 URZ, UPT, UPT, URZ, URZ, URZ ;  /* 0x000000fffffff290 */ /* 0x000fe4000fffe0ff */
[----:B------:R2:W-:Y:S01]  /*5f20*/  @!UP1 UTMALDG.3D [UR8], [UR6], desc[UR14] ;  /* 0x00000e08060095b4 */ /* 0x0005e20008011000 */
[----:B------:R2:W-:Y:S01]  /*5f30*/  @!P4 SYNCS.ARRIVE.TRANS64.RED.A0TR RZ, [UR4+0x38], R25 ;  /* 0x00003819ffffc9a7 */ /* 0x0005e20008300404 */
[----:B------:R-:W-:Y:S01]  /*5f40*/  UPLOP3.LUT UP1, UPT, UPT, UPT, UPT, 0x80, 0x8 ;  /* 0x000000000008789c */ /* 0x000fe20003f2f070 */
[----:B------:R-:W-:Y:S01]  /*5f50*/  SYNCS.ARRIVE.TRANS64.RED.A1T0 RZ, [UR21], RZ ;  /* 0x000000ffffff79a7 */ /* 0x000fe20008100415 */
[----:B------:R-:W-:Y:S09]  /*5f60*/  @P3 BRA `(.L_x_102) ;  /* 0xffffffec00283947 */ /* 0x000ff2000383ffff */
[----:B------:R-:W1:Y:S02]  /*5f70*/  SYNCS.PHASECHK.TRANS64.TRYWAIT P0, [UR4+0x40], R32 ;  /* 0x00004020ff0075a7 */ /* 0x000e640008001104 */
[----:B-1----:R-:W-:Y:S05]  /*5f80*/  @!P0 BRA `(.L_x_103) ;  /* 0x0000005800408947 */ /* 0x002fea0003800000 */
.L_x_232:
[----:B------:R-:W4:Y:S02]  /*5f90*/  SYNCS.PHASECHK.TRANS64.TRYWAIT P0, [UR4+0x48], R32 ;  /* 0x00004820ff0075a7 */ /* 0x000f240008001104 */
[----:B----4-:R-:W-:Y:S05]  /*5fa0*/  @!P0 BRA `(.L_x_104) ;  /* 0x0000005800508947 */ /* 0x010fea0003800000 */
.L_x_234:
[----:B------:R-:W4:Y:S01]  /*5fb0*/  SYNCS.PHASECHK.TRANS64.TRYWAIT P0, [UR4+0x50], R32 ;  /* 0x00005020ff0075a7 */ /* 0x000f220008001104 */
[----:B-1----:R-:W-:Y:S01]  /*5fc0*/  HFMA2 R0, -RZ, RZ, 0, 5.9604644775390625e-08 ;  /* 0x00000001ff007431 */ /* 0x002fe200000001ff */
[----:B----4-:R-:W-:Y:S06]  /*5fd0*/  @!P0 BRA `(.L_x_105) ;  /* 0x00000058005c8947 */ /* 0x010fec0003800000 */
.L_x_236:
[----:B-1----:R-:W-:Y:S02]  /*5fe0*/  MOV R2, UR4 ;  /* 0x0000000400027c02 */ /* 0x002fe40008000f00 */
[----:B------:R-:W-:-:S07]  /*5ff0*/  SHF.L.U32 R0, R0, 0x1f, RZ ;  /* 0x0000001f00007819 */ /* 0x000fce00000006ff */
.L_x_106:
[----:B-1----:R1:W4:Y:S02]  /*6000*/  SYNCS.PHASECHK.TRANS64.TRYWAIT P0, [R2+URZ+0x58], R0 ;  /* 0x00005800020075a7 */ /* 0x00232400080011ff */
[----:B----4-:R-:W-:Y:S05]  /*6010*/  @!P0 NANOSLEEP.SYNCS 0x989680 ;  /* 0x009896800000895d */ /* 0x010fea0003900000 */
[----:B------:R-:W4:Y:S02]  /*6020*/  @!P0 SYNCS.PHASECHK.TRANS64 P0, [R2+URZ+0x58], R0 ;  /* 0x00005800020085a7 */ /* 0x000f2400080010ff */
[----:B--2-4-:R-:W-:Y:S05]  /*6030*/  @P0 EXIT ;  /* 0x000000000000094d */ /* 0x014fea0003800000 */
[----:B------:R-:W-:Y:S05]  /*6040*/  BRA `(.L_x_106) ;  /* 0xfffffffc00ec7947 */ /* 0x000fea000383ffff */
.L_x_87:
[----:B------:R-:W-:-:S06]  /*6050*/  UISETP.GE.AND UP1, UPT, UR10, 0x4, UPT ;  /* 0x000000040a00788c */ /* 0x000fcc000bf26270 */
[----:B------:R-:W-:-:S13]  /*6060*/  PLOP3.LUT P0, PT, PT, PT, UP1, 0x80, 0x8 ;  /* 0x000000000008781c */ /* 0x000fda0003f0f018 */
[----:B------:R-:W-:Y:S05]  /*6070*/  @!P0 EXIT ;  /* 0x000000000000894d */ /* 0x000fea0003800000 */
[----:B------:R-:W-:Y:S01]  /*6080*/  BAR.SYNC.DEFER_BLOCKING 0x6, 0xa0 ;  /* 0x0182800000007b1d */ /* 0x000fe20000010000 */
[C---:B------:R-:W-:Y:S01]  /*6090*/  IMAD.SHL.U32 R2, R76.reuse, 0x10, RZ ;  /* 0x000000104c027824 */ /* 0x040fe200078e00ff */
[C---:B------:R-:W-:Y:S01]  /*60a0*/  SHF.L.U32 R32, R76.reuse, 0x10, RZ ;  /* 0x000000104c207819 */ /* 0x040fe200000006ff */
[C---:B------:R-:W-:Y:S01]  /*60b0*/  IMAD.SHL.U32 R75, R76.reuse, 0x2, RZ ;  /* 0x000000024c4b7824 */ /* 0x040fe200078e00ff */
[----:B------:R-:W-:Y:S01]  /*60c0*/  LOP3.LUT R77, R76, 0x60, RZ, 0xc0, !PT ;  /* 0x000000604c4d7812 */ /* 0x000fe200078ec0ff */
[----:B------:R-:W-:Y:S01]  /*60d0*/  HFMA2 R71, -RZ, RZ, 0, 0 ;  /* 0x00000000ff477431 */ /* 0x000fe200000001ff */
[----:B------:R-:W-:Y:S02]  /*60e0*/  UMOV UR36, 0x400 ;  /* 0x0000040000247882 */ /* 0x000fe40000000000 */
[----:B------:R-:W1:Y:S01]  /*60f0*/  LDC R67, c[0x0][0x370] ;  /* 0x0000dc00ff437b82 */ /* 0x000e620000000800 */
[----:B------:R-:W-:Y:S01]  /*6100*/  ULEA UR36, UR46, UR36, 0x18 ;  /* 0x000000242e247291 */ /* 0x000fe2000f8ec0ff */
[----:B------:R-:W-:Y:S01]  /*6110*/  LOP3.LUT R3, R2, 0x60, RZ, 0xc0, !PT ;  /* 0x0000006002037812 */ /* 0x000fe200078ec0ff */
[----:B------:R-:W-:Y:S01]  /*6120*/  IMAD.MOV.U32 R31, RZ, RZ, RZ ;  /* 0x000000ffff1f7224 */ /* 0x000fe200078e00ff */
[----:B------:R-:W-:Y:S01]  /*6130*/  LOP3.LUT R74, R76, 0x2, RZ, 0xc0, !PT ;  /* 0x000000024c4a7812 */ /* 0x000fe200078ec0ff */
[----:B------:R-:W-:Y:S01]  /*6140*/  UIADD3 UR4, UPT, UPT, UR36, 0x200, URZ ;  /* 0x0000020024047890 */ /* 0x000fe2000fffe0ff */
[----:B------:R-:W-:Y:S01]  /*6150*/  LOP3.LUT R75, R3, 0xc, R75, 0xf8, !PT ;  /* 0x0000000c034b7812 */ /* 0x000fe200078ef84b */
[----:B------:R-:W-:Y:S01]  /*6160*/  IMAD.MOV.U32 R80, RZ, RZ, RZ ;  /* 0x000000ffff507224 */ /* 0x000fe200078e00ff */
[----:B------:R-:W2:Y:S01]  /*6170*/  LDC R28, c[0x0][0xb0c] ;  /* 0x0002c300ff1c7b82 */ /* 0x000ea20000000800 */
[----:B------:R-:W-:Y:S01]  /*6180*/  LOP3.LUT R32, R32, 0x600000, RZ, 0xc0, !PT ;  /* 0x0060000020207812 */ /* 0x000fe200078ec0ff */
[----:B------:R-:W3:Y:S01]  /*6190*/  LDCU.64 UR44, c[0x0][0x348] ;  /* 0x00006900ff2c77ac */ /* 0x000ee20008000a00 */
[----:B------:R-:W-:Y:S01]  /*61a0*/  IMAD.U32 R69, RZ, RZ, UR4 ;  /* 0x00000004ff457e24 */ /* 0x000fe2000f8e00ff */
[----:B------:R-:W-:-:S02]  /*61b0*/  LOP3.LUT R75, R75, 0x790, R2, 0xf8, !PT ;  /* 0x000007904b4b7812 */ /* 0x000fc400078ef802 */
[----:B------:R-:W-:Y:S01]  /*61c0*/  LOP3.LUT R76, R76, 0x4, RZ, 0xc0, !PT ;  /* 0x000000044c4c7812 */ /* 0x000fe200078ec0ff */
[----:B------:R-:W4:Y:S01]  /*61d0*/  LDCU.64 UR48, c[0x0][0x888] ;  /* 0x00011100ff3077ac */ /* 0x000f220008000a00 */
[----:B------:R-:W1:Y:S01]  /*61e0*/  LDC R65, c[0x0][0xb20] ;  /* 0x0002c800ff417b82 */ /* 0x000e620000000800 */
[----:B------:R-:W3:Y:S01]  /*61f0*/  LDS R0, [UR36+0x120] ;  /* 0x00012024ff007984 */ /* 0x000ee20008000800 */
[----:B------:R-:W-:Y:S01]  /*6200*/  LEA R75, R75, R69, 0x2 ;  /* 0x000000454b4b7211 */ /* 0x000fe200078e10ff */
[----:B------:R-:W1:Y:S01]  /*6210*/  LDCU.64 UR50, c[0x0][0x890] ;  /* 0x00011200ff3277ac */ /* 0x000e620008000a00 */
[----:B------:R-:W-:-:S03]  /*6220*/  MOV R72, RZ ;  /* 0x000000ff00487202 */ /* 0x000fc60000000f00 */
[--C-:B------:R-:W-:Y:S01]  /*6230*/  IMAD R74, R74, -0x10, R75.reuse ;  /* 0xfffffff04a4a7824 */ /* 0x100fe200078e024b */
[----:B------:R-:W1:Y:S01]  /*6240*/  LDC R27, c[0x0][0xb30] ;  /* 0x0002cc00ff1b7b82 */ /* 0x000e620000000800 */
[----:B------:R-:W-:Y:S01]  /*6250*/  IMAD R73, R76, -0x10, R75 ;  /* 0xfffffff04c497824 */ /* 0x000fe200078e024b */
[----:B------:R-:W-:Y:S01]  /*6260*/  UMOV UR39, URZ ;  /* 0x000000ff00277c82 */ /* 0x000fe20008000000 */
[----:B------:R-:W-:-:S05]  /*6270*/  UMOV UR37, URZ ;  /* 0x000000ff00257c82 */ /* 0x000fca0008000000 */
[----:B------:R-:W1:Y:S08]  /*6280*/  LDC.64 R60, c[0x0][0xb10] ;  /* 0x0002c400ff3c7b82 */ /* 0x000e700000000a00 */
[----:B------:R-:W1:Y:S08]  /*6290*/  LDC.64 R24, c[0x0][0xb18] ;  /* 0x0002c600ff187b82 */ /* 0x000e700000000a00 */
[----:B------:R-:W1:Y:S08]  /*62a0*/  LDC.64 R22, c[0x0][0xb28] ;  /* 0x0002ca00ff167b82 */ /* 0x000e700000000a00 */
[----:B------:R-:W1:Y:S01]  /*62b0*/  LDC.64 R58, c[0x0][0x8b0] ;  /* 0x00022c00ff3a7b82 */ /* 0x000e620000000a00 */
[----:B---3--:R-:W-:-:S07]  /*62c0*/  IMAD.IADD R32, R0, 0x1, R32 ;  /* 0x0000000100207824 */ /* 0x008fce00078e0220 */
[----:B------:R-:W3:Y:S08]  /*62d0*/  LDC.64 R56, c[0x0][0x8a8] ;  /* 0x00022a00ff387b82 */ /* 0x000ef00000000a00 */
[----:B--2-4-:R-:W1:Y:S02]  /*62e0*/  LDC R66, c[0x0][0x374] ;  /* 0x0000dd00ff427b82 */ /* 0x014e640000000800 */
.L_x_182:
[C---:B------:R-:W-:Y:S02]  /*62f0*/  LEA R0, R80.reuse, UR36, 0x3 ;  /* 0x0000002450007c11 */ /* 0x040fe4000f8e18ff */
[----:B------:R-:W-:Y:S02]  /*6300*/  SHF.L.U32 R2, R71, 0x1f, RZ ;  /* 0x0000001f47027819 */ /* 0x000fe400000006ff */
[----:B------:R-:W-:Y:S02]  /*6310*/  LEA R16, R80, UR36, 0x4 ;  /* 0x0000002450107c11 */ /* 0x000fe4000f8e20ff */
[----:B------:R-:W2:Y:S02]  /*6320*/  SYNCS.PHASECHK.TRANS64.TRYWAIT P0, [R0+URZ+0x70], R2 ;  /* 0x00007002000075a7 */ /* 0x000ea400080011ff */
[----:B--23--:R-:W-:Y:S05]  /*6330*/  @!P0 BRA `(.L_x_107) ;  /* 0x00000054009c8947 */ /* 0x00cfea0003800000 */
.L_x_237:
[----:B------:R-:W4:Y:S01]  /*6340*/  LDC.64 R10, c[0x0][0xb10] ;  /* 0x0002c400ff0a7b82 */ /* 0x000f220000000a00 */
[----:B------:R-:W3:Y:S01]  /*6350*/  LDS.128 R16, [R16+0x100] ;  /* 0x0001000010107984 */ /* 0x000ee20000000c00 */
[----:B-1----:R-:W-:Y:S01]  /*6360*/  ISETP.NE.AND P1, PT, R27, 0x1, PT ;  /* 0x000000011b00780c */ /* 0x002fe20003f25270 */
[----:B--2---:R-:W-:Y:S01]  /*6370*/  VIADD R0, R0, 0x80 ;  /* 0x0000008000007836 */ /* 0x004fe20000000000 */
[----:B------:R-:W-:Y:S04]  /*6380*/  ISETP.GE.AND P0, PT, R26, 0x1, PT ;  /* 0x000000011a00780c */ /* 0x000fe80003f06270 */
[----:B------:R-:W1:Y:S01]  /*6390*/  LDC.64 R8, c[0x0][0xb18] ;  /* 0x0002c600ff087b82 */ /* 0x000e620000000a00 */
[----:B------:R-:W-:Y:S01]  /*63a0*/  PRMT R0, RZ, 0x654, R0 ;  /* 0x00000654ff007816 */ /* 0x000fe20000000000 */
[----:B------:R-:W-:Y:S01]  /*63b0*/  @!PT LDS RZ, [RZ] ;  /* 0x00000000fffff984 */ /* 0x000fe20000000800 */
[----:B------:R-:W-:Y:S01]  /*63c0*/  @!PT LDS RZ, [RZ] ;  /* 0x00000000fffff984 */ /* 0x000fe20000000800 */
[----:B------:R-:W-:Y:S01]  /*63d0*/  @!PT LDS RZ, [RZ] ;  /* 0x00000000fffff984 */ /* 0x000fe20000000800 */
[----:B------:R-:W-:Y:S01]  /*63e0*/  @!PT LDS RZ, [RZ] ;  /* 0x00000000fffff984 */ /* 0x000fe20000000800 */
[----:B------:R2:W-:Y:S06]  /*63f0*/  MEMBAR.ALL.CTA ;  /* 0x0000000000007992 */ /* 0x0005ec0000008000 */
[----:B--2---:R-:W2:Y:S01]  /*6400*/  FENCE.VIEW.ASYNC.S ;  /* 0x00000000000073c6 */ /* 0x004ea20000000000 */
[----:B------:R-:W1:Y:S08]  /*6410*/  @!P1 LDC R12, c[0x0][0xb20] ;  /* 0x0002c800ff0c9b82 */ /* 0x000e700000000800 */
[----:B------:R-:W1:Y:S01]  /*6420*/  @!P1 LDC R7, c[0x0][0xb0c] ;  /* 0x0002c300ff079b82 */ /* 0x000e620000000800 */
[----:B--2---:R2:W-:Y:S01]  /*6430*/  SYNCS.ARRIVE.TRANS64.RED.A1T0 RZ, [R0+URZ], RZ ;  /* 0x000000ff00ff79a7 */ /* 0x0045e200081004ff */
[----:B---3--:R-:W-:Y:S04]  /*6440*/  LOP3.LUT P4, RZ, R18, 0x1, RZ, 0xc0, !PT ;  /* 0x0000000112ff7812 */ /* 0x008fe8000788c0ff */
[----:B------:R-:W-:Y:S09]  /*6450*/  P2R R78, PR, RZ, 0x10 ;  /* 0x00000010ff4e7803 */ /* 0x000ff20000000000 */
[----:B------:R-:W-:Y:S02]  /*6460*/  @P4 MOV R30, R16 ;  /* 0x00000010001e4202 */ /* 0x000fe40000000f00 */
[----:B------:R-:W-:Y:S01]  /*6470*/  @P4 LOP3.LUT R29, R17, 0xffff, RZ, 0xc0, !PT ;  /* 0x0000ffff111d4812 */ /* 0x000fe200078ec0ff */
[----:B--2-4-:R-:W-:Y:S06]  /*6480*/  @!P0 BRA `(.L_x_108) ;  /* 0x0000000000a48947 */ /* 0x014fec0003800000 */
[----:B------:R-:W-:Y:S01]  /*6490*/  IMAD.HI.U32 R0, R66, R25, RZ ;  /* 0x0000001942007227 */ /* 0x000fe200078e00ff */
[----:B------:R-:W-:Y:S02]  /*64a0*/  ISETP.NE.AND P0, PT, R24, 0x1, PT ;  /* 0x000000011800780c */ /* 0x000fe40003f05270 */
[----:B------:R-:W-:Y:S01]  /*64b0*/  ISETP.NE.AND P2, PT, R26, 0x1, PT ;  /* 0x000000011a00780c */ /* 0x000fe20003f45270 */
[----:B------:R-:W-:Y:S01]  /*64c0*/  IMAD.HI.U32 R4, R67, R60, RZ ;  /* 0x0000003c43047227 */ /* 0x000fe200078e00ff */
[----:B------:R-:W-:Y:S02]  /*64d0*/  SHF.R.U32.HI R0, RZ, R65, R0 ;  /* 0x00000041ff007219 */ /* 0x000fe40000011600 */
[----:B------:R-:W-:Y:S01]  /*64e0*/  ISETP.NE.AND P3, PT, R28, 0x1, PT ;  /* 0x000000011c00780c */ /* 0x000fe20003f65270 */
[----:B------:R-:W-:Y:S01]  /*64f0*/  IMAD.HI.U32 R6, R29, R25, RZ ;  /* 0x000000191d067227 */ /* 0x000fe200078e00ff */
[-C--:B------:R-:W-:Y:S02]  /*6500*/  SHF.R.U32.HI R4, RZ, R61.reuse, R4 ;  /* 0x0000003dff047219 */ /* 0x080fe40000011604 */
[----:B------:R-:W-:Y:S01]  /*6510*/  SEL R0, R66, R0, !P0 ;  /* 0x0000000042007207 */ /* 0x000fe20004000000 */
[----:B------:R-:W-:Y:S01]  /*6520*/  IMAD.HI.U32 R5, R30, R60, RZ ;  /* 0x0000003c1e057227 */ /* 0x000fe200078e00ff */
[----:B------:R-:W-:Y:S03]  /*6530*/  SEL R4, R67, R4, !P3 ;  /* 0x0000000443047207 */ /* 0x000fe60005800000 */
[-C--:B------:R-:W-:Y:S01]  /*6540*/  IMAD.HI.U32 R3, R0, R22.reuse, RZ ;  /* 0x0000001600037227 */ /* 0x080fe200078e00ff */
[----:B------:R-:W-:Y:S03]  /*6550*/  SHF.R.U32.HI R5, RZ, R61, R5 ;  /* 0x0000003dff057219 */ /* 0x000fe60000011605 */
[----:B------:R-:W-:Y:S01]  /*6560*/  IMAD.HI.U32 R2, R4, R22, RZ ;  /* 0x0000001604027227 */ /* 0x000fe200078e00ff */
[----:B------:R-:W-:Y:S02]  /*6570*/  @P2 SHF.R.U32.HI R0, RZ, R23, R3 ;  /* 0x00000017ff002219 */ /* 0x000fe40000011603 */
[----:B------:R-:W-:Y:S02]  /*6580*/  SHF.R.U32.HI R3, RZ, R65, R6 ;  /* 0x00000041ff037219 */ /* 0x000fe40000011606 */
[----:B------:R-:W-:Y:S01]  /*6590*/  @P2 SHF.R.U32.HI R4, RZ, R23, R2 ;  /* 0x00000017ff042219 */ /* 0x000fe20000011602 */
[----:B------:R-:W-:Y:S01]  /*65a0*/  IMAD R0, R26, R0, RZ ;  /* 0x000000001a007224 */ /* 0x000fe200078e02ff */
[----:B------:R-:W-:Y:S02]  /*65b0*/  SEL R3, R29, R3, !P0 ;  /* 0x000000031d037207 */ /* 0x000fe40004000000 */
[----:B------:R-:W-:Y:S01]  /*65c0*/  SEL R2, R30, R5, !P3 ;  /* 0x000000051e027207 */ /* 0x000fe20005800000 */
[----:B------:R-:W-:Y:S01]  /*65d0*/  IMAD R5, R26, R4, RZ ;  /* 0x000000041a057224 */ /* 0x000fe200078e02ff */
[C---:B------:R-:W-:Y:S01]  /*65e0*/  ISETP.GE.AND P0, PT, R3.reuse, R0, PT ;  /* 0x000000000300720c */ /* 0x040fe20003f06270 */
[C---:B------:R-:W-:Y:S03]  /*65f0*/  IMAD.HI.U32 R0, R3.reuse, R22, RZ ;  /* 0x0000001603007227 */ /* 0x040fe600078e00ff */
[C---:B------:R-:W-:Y:S02]  /*6600*/  ISETP.GE.OR P0, PT, R2.reuse, R5, P0 ;  /* 0x000000050200720c */ /* 0x040fe40000706670 */
[----:B------:R-:W-:Y:S04]  /*6610*/  SHF.R.U32.HI R0, RZ, R23, R0 ;  /* 0x00000017ff007219 */ /* 0x000fe80000011600 */
[C---:B------:R-:W-:Y:S05]  /*6620*/  SEL R6, R3.reuse, R0, !P2 ;  /* 0x0000000003067207 */ /* 0x040fea0005000000 */
        /* <DEDUP_REMOVED lines=14> */
[----:B------:R-:W-:Y:S07]  /*6710*/  IMAD R29, R3, R24, R29 ;  /* 0x00000018031d7224 */ /* 0x000fee00078e021d */
.L_x_108:
[----:B-1----:R-:W-:Y:S01]  /*6720*/  @!P1 ISETP.NE.AND P0, PT, R8, 0x1, PT ;  /* 0x000000010800980c */ /* 0x002fe20003f05270 */
[----:B------:R-:W-:Y:S01]  /*6730*/  @!P1 IMAD.HI.U32 R2, R29, R9, RZ ;  /* 0x000000091d029227 */ /* 0x000fe200078e00ff */
[----:B------:R-:W-:Y:S01]  /*6740*/  R2UR UR5, R14 ;  /* 0x000000000e0572ca */ /* 0x000fe200000e0000 */
[----:B------:R-:W-:Y:S01]  /*6750*/  BSSY.RECONVERGENT B6, `(.L_x_109) ;  /* 0x0000031000067945 */ /* 0x000fe20003800200 */
[----:B------:R-:W-:Y:S01]  /*6760*/  R2UR UR4, R15 ;  /* 0x000000000f0472ca */ /* 0x000fe200000e0000 */
[----:B------:R-:W-:Y:S01]  /*6770*/  @!P1 IMAD.HI.U32 R0, R30, R10, RZ ;  /* 0x0000000a1e009227 */ /* 0x000fe200078e00ff */
[----:B------:R-:W-:Y:S02]  /*6780*/  @!P1 SHF.R.U32.HI R2, RZ, R12, R2 ;  /* 0x0000000cff029219 */ /* 0x000fe40000011602 */
[----:B------:R-:W-:Y:S01]  /*6790*/  @!P1 ISETP.NE.AND P2, PT, R7, 0x1, PT ;  /* 0x000000010700980c */ /* 0x000fe20003f45270 */
[----:B------:R-:W-:Y:S01]  /*67a0*/  VIADD R80, R80, 0x1 ;  /* 0x0000000150507836 */ /* 0x000fe20000000000 */
[----:B------:R-:W-:Y:S02]  /*67b0*/  @!P1 SEL R2, R29, R2, !P0 ;  /* 0x000000021d029207 */ /* 0x000fe40004000000 */
[----:B------:R-:W-:Y:S02]  /*67c0*/  @!P1 SHF.R.U32.HI R0, RZ, R11, R0 ;  /* 0x0000000bff009219 */ /* 0x000fe40000011600 */
[----:B------:R-:W-:Y:S01]  /*67d0*/  LOP3.LUT P0, RZ, R69, 0x1b0, RZ, 0xc0, !PT ;  /* 0x000001b045ff7812 */ /* 0x000fe2000780c0ff */
[----:B------:R-:W-:Y:S01]  /*67e0*/  USHF.L.U32 UR42, UR5, 0x7, URZ ;  /* 0x00000007052a7899 */ /* 0x000fe200080006ff */
[----:B------:R-:W-:Y:S01]  /*67f0*/  @!P1 SEL R3, R30, R0, !P2 ;  /* 0x000000001e039207 */ /* 0x000fe20005000000 */
[----:B------:R-:W-:Y:S01]  /*6800*/  USHF.L.U32 UR41, UR4, 0x7, URZ ;  /* 0x0000000704297899 */ /* 0x000fe200080006ff */
[----:B------:R-:W-:Y:S03]  /*6810*/  @P4 SHF.R.U32.HI R70, RZ, 0x10, R17 ;  /* 0x00000010ff464819 */ /* 0x000fe60000011611 */
[----:B------:R-:W-:Y:S02]  /*6820*/  @!P1 IMAD.IADD R0, R2, 0x1, -R3 ;  /* 0x0000000102009824 */ /* 0x000fe400078e0a03 */
[----:B------:R-:W-:Y:S02]  /*6830*/  @!P1 IMAD.IADD R2, R3, 0x1, -R2 ;  /* 0x0000000103029824 */ /* 0x000fe400078e0a02 */
[----:B------:R-:W-:Y:S02]  /*6840*/  @!P1 IMAD R30, R0, R7, R30 ;  /* 0x00000007001e9224 */ /* 0x000fe400078e021e */
[----:B------:R-:W-:Y:S01]  /*6850*/  @!P1 IMAD R29, R2, R8, R29 ;  /* 0x00000008021d9224 */ /* 0x000fe200078e021d */
[----:B------:R-:W-:Y:S06]  /*6860*/  @!P0 BRA `(.L_x_110) ;  /* 0x00000000007c8947 */ /* 0x000fec0003800000 */
[----:B------:R-:W1:Y:S01]  /*6870*/  LDCU.64 UR8, c[0x4][0x80] ;  /* 0x01001000ff0877ac */ /* 0x000e620008000a00 */
[----:B------:R-:W-:Y:S01]  /*6880*/  MOV R2, 0x0 ;  /* 0x0000000000027802 */ /* 0x000fe20000000f00 */
[----:B------:R-:W-:Y:S02]  /*6890*/  HFMA2 R12, -RZ, RZ, 0, 5.9604644775390625e-08 ;  /* 0x00000001ff0c7431 */ /* 0x000fe400000001ff */
[----:B------:R-:W-:Y:S01]  /*68a0*/  IMAD.MOV.U32 R8, RZ, RZ, 0x70 ;  /* 0x00000070ff087424 */ /* 0x000fe200078e00ff */
[----:B------:R2:W3:Y:S01]  /*68b0*/  LDC.64 R14, c[0x4][R2] ;  /* 0x01000000020e7b82 */ /* 0x0004e20000000a00 */
[----:B------:R-:W4:Y:S01]  /*68c0*/  LDCU.64 UR6, c[0x4][0x88] ;  /* 0x01001100ff0677ac */ /* 0x000f220008000a00 */
[----:B------:R-:W-:Y:S01]  /*68d0*/  IMAD.MOV.U32 R13, RZ, RZ, RZ ;  /* 0x000000ffff0d7224 */ /* 0x000fe200078e00ff */
[----:B------:R-:W2:Y:S01]  /*68e0*/  LDCU.64 UR4, c[0x4][0x8] ;  /* 0x01000100ff0477ac */ /* 0x000ea20008000a00 */
[----:B-1----:R-:W-:Y:S01]  /*68f0*/  MOV R5, UR9 ;  /* 0x0000000900057c02 */ /* 0x002fe20008000f00 */
[----:B------:R-:W-:Y:S01]  /*6900*/  IMAD.U32 R4, RZ, RZ, UR8 ;  /* 0x00000008ff047e24 */ /* 0x000fe2000f8e00ff */
[----:B----4-:R-:W-:Y:S01]  /*6910*/  MOV R7, UR7 ;  /* 0x0000000700077c02 */ /* 0x010fe20008000f00 */
[----:B------:R-:W-:Y:S01]  /*6920*/  IMAD.U32 R6, RZ, RZ, UR6 ;  /* 0x00000006ff067e24 */ /* 0x000fe2000f8e00ff */
[----:B--2---:R-:W-:Y:S01]  /*6930*/  MOV R11, UR5 ;  /* 0x00000005000b7c02 */ /* 0x004fe20008000f00 */
[----:B------:R-:W-:Y:S02]  /*6940*/  IMAD.U32 R10, RZ, RZ, UR4 ;  /* 0x00000004ff0a7e24 */ /* 0x000fe4000f8e00ff */
[----:B------:R-:W-:Y:S07]  /*6950*/  LEPC R20, `(.L_x_111) ;  /* 0x000000001014794e */ /* 0x000fee0000000000 */
[----:B---3-5:R-:W-:Y:S05]  /*6960*/  CALL.ABS.NOINC R14 ;  /* 0x000000000e007343 */ /* 0x028fea0003c00000 */
.L_x_111:
[----:B------:R-:W1:Y:S01]  /*6970*/  LDCU.64 UR8, c[0x4][0x80] ;  /* 0x01001000ff0877ac */ /* 0x000e620008000a00 */
[----:B------:R-:W2:Y:S01]  /*6980*/  LDC.64 R2, c[0x4][R2] ;  /* 0x0100000002027b82 */ /* 0x000ea20000000a00 */
[----:B------:R-:W-:Y:S02]  /*6990*/  HFMA2 R12, -RZ, RZ, 0, 5.9604644775390625e-08 ;  /* 0x00000001ff0c7431 */ /* 0x000fe400000001ff */
[----:B------:R-:W-:Y:S02]  /*69a0*/  IMAD.MOV.U32 R8, RZ, RZ, 0x70 ;  /* 0x00000070ff087424 */ /* 0x000fe400078e00ff */
[----:B------:R-:W-:Y:S01]  /*69b0*/  IMAD.MOV.U32 R13, RZ, RZ, RZ ;  /* 0x000000ffff0d7224 */ /* 0x000fe200078e00ff */
[----:B------:R-:W3:Y:S01]  /*69c0*/  LDCU.64 UR6, c[0x4][0x88] ;  /* 0x01001100ff0677ac */ /* 0x000ee20008000a00 */
[----:B------:R-:W4:Y:S01]  /*69d0*/  LDCU.64 UR4, c[0x4][0x8] ;  /* 0x01000100ff0477ac */ /* 0x000f220008000a00 */
[----:B-1----:R-:W-:Y:S02]  /*69e0*/  MOV R4, UR8 ;  /* 0x0000000800047c02 */ /* 0x002fe40008000f00 */
[----:B------:R-:W-:Y:S02]  /*69f0*/  MOV R5, UR9 ;  /* 0x0000000900057c02 */ /* 0x000fe40008000f00 */
[----:B---3--:R-:W-:Y:S01]  /*6a00*/  MOV R7, UR7 ;  /* 0x0000000700077c02 */ /* 0x008fe20008000f00 */
[----:B------:R-:W-:Y:S01]  /*6a10*/  IMAD.U32 R6, RZ, RZ, UR6 ;  /* 0x00000006ff067e24 */ /* 0x000fe2000f8e00ff */
[----:B----4-:R-:W-:Y:S01]  /*6a20*/  MOV R11, UR5 ;  /* 0x00000005000b7c02 */ /* 0x010fe20008000f00 */
[----:B------:R-:W-:Y:S02]  /*6a30*/  IMAD.U32 R10, RZ, RZ, UR4 ;  /* 0x00000004ff0a7e24 */ /* 0x000fe4000f8e00ff */
[----:B------:R-:W-:Y:S07]  /*6a40*/  LEPC R20, `(.L_x_110) ;  /* 0x000000001014794e */ /* 0x000fee0000000000 */
[----:B--2---:R-:W-:Y:S05]  /*6a50*/  CALL.ABS.NOINC R2 ;  /* 0x0000000002007343 */ /* 0x004fea0003c00000 */
.L_x_110:
[----:B------:R-:W-:Y:S05]  /*6a60*/  BSYNC.RECONVERGENT B6 ;  /* 0x0000000000067941 */ /* 0x000fea0003800200 */
.L_x_109:
[----:B------:R-:W-:Y:S01]  /*6a70*/  ISETP.NE.U32.AND P4, PT, R58, RZ, PT ;  /* 0x000000ff3a00720c */ /* 0x000fe20003f85070 */
[----:B------:R-:W-:Y:S01]  /*6a80*/  UISETP.NE.AND UP2, UPT, UR47, URZ, UPT ;  /* 0x000000ff2f00728c */ /* 0x000fe2000bf45270 */
[----:B------:R-:W-:Y:S01]  /*6a90*/  ISETP.NE.U32.AND P2, PT, RZ, UR48, PT ;  /* 0x00000030ff007c0c */ /* 0x000fe2000bf45070 */
[----:B------:R-:W-:Y:S01]  /*6aa0*/  UISETP.NE.U32.AND UP1, UPT, UR50, URZ, UPT ;  /* 0x000000ff3200728c */ /* 0x000fe2000bf25070 */
[----:B------:R-:W-:Y:S01]  /*6ab0*/  ISETP.NE.AND.EX P4, PT, R59, RZ, PT, P4 ;  /* 0x000000ff3b00720c */ /* 0x000fe20003f85340 */
[----:B------:R-:W-:Y:S01]  /*6ac0*/  UPLOP3.LUT UP0, UPT, UPT, UPT, UPT, 0x40, 0x4 ;  /* 0x000000000004789c */ /* 0x000fe20003f0e870 */
[----:B------:R-:W-:Y:S01]  /*6ad0*/  ISETP.NE.AND.EX P2, PT, RZ, UR49, PT, P2 ;  /* 0x00000031ff007c0c */ /* 0x000fe2000bf45320 */
[----:B------:R-:W-:Y:S01]  /*6ae0*/  UISETP.NE.AND.EX UP1, UPT, UR51, URZ, UPT, UP1 ;  /* 0x000000ff3300728c */ /* 0x000fe2000bf25310 */
[----:B------:R-:W-:Y:S04]  /*6af0*/  PLOP3.LUT P1, PT, PT, PT, UP2, 0x80, 0x8 ;  /* 0x000000000008781c */ /* 0x000fe80003f2f028 */
[----:B------:R-:W-:Y:S06]  /*6b00*/  @UP2 UPLOP3.LUT UP0, UPT, UPT, UPT, UP1, 0x80, 0x8 ;  /* 0x000000000008289c */ /* 0x000fec0003f0f010 */
[----:B------:R-:W-:Y:S01]  /*6b10*/  PLOP3.LUT P0, PT, PT, PT, UP0, 0x80, 0x8 ;  /* 0x000000000008781c */ /* 0x000fe20003f0f008 */
[----:B------:R-:W-:Y:S01]  /*6b20*/  @!UPT UIADD3 URZ, UPT, UPT, URZ, URZ, URZ ;  /* 0x000000fffffff290 */ /* 0x000fe2000fffe0ff */
[----:B------:R-:W-:Y:S11]  /*6b30*/  BRA.U !UP1, `(.L_x_112) ;  /* 0x0000000109387547 */ /* 0x000ff6000b800000 */
[----:B------:R-:W-:Y:S01]  /*6b40*/  UISETP.NE.U32.AND UP0, UPT, UR48, URZ, UPT ;  /* 0x000000ff3000728c */ /* 0x000fe2000bf05070 */
[----:B------:R-:W-:Y:S02]  /*6b50*/  HFMA2 R0, -RZ, RZ, 0, 5.9604644775390625e-08 ;  /* 0x00000001ff007431 */ /* 0x000fe400000001ff */
[----:B------:R-:W-:Y:S01]  /*6b60*/  IMAD.MOV.U32 R64, RZ, RZ, 0x1 ;  /* 0x00000001ff407424 */ /* 0x000fe200078e00ff */
[----:B------:R-:W-:Y:S06]  /*6b70*/  UISETP.NE.AND.EX UP0, UPT, UR49, URZ, UPT, UP0 ;  /* 0x000000ff3100728c */ /* 0x000fec000bf05300 */
[----:B------:R-:W-:Y:S05]  /*6b80*/  PLOP3.LUT P3, PT, PT, PT, UP0, 0x80, 0x8 ;  /* 0x000000000008781c */ /* 0x000fea0003f6f008 */
[----:B------:R-:W1:Y:S01]  /*6b90*/  @UP0 LDCU.64 UR4, c[0x0][0x888] ;  /* 0x00011100ff0407ac */ /* 0x000e620008000a00 */
[----:B------:R-:W-:Y:S07]  /*6ba0*/  @UP0 UIMAD UR6, UR60, UR50, URZ ;  /* 0x000000323c0602a4 */ /* 0x000fee000f8e02ff */
[----:B------:R-:W-:Y:S01]  /*6bb0*/  @!P3 PRMT R64, R0, 0x7610, R64 ;  /* 0x000076100040b816 */ /* 0x000fe20000000040 */
[----:B-1----:R-:W-:Y:S06]  /*6bc0*/  @UP0 UIMAD.WIDE UR4, UR6, 0x4, UR4 ;  /* 0x00000004060408a5 */ /* 0x002fec000f8e0204 */
[----:B------:R-:W-:Y:S01]  /*6bd0*/  IMAD.U32 R2, RZ, RZ, UR4 ;  /* 0x00000004ff027e24 */ /* 0x000fe2000f8e00ff */
[----:B------:R-:W-:Y:S04]  /*6be0*/  MOV R3, UR5 ;  /* 0x0000000500037c02 */ /* 0x000fe80008000f00 */
[----:B------:R-:W1:Y:S01]  /*6bf0*/  @!UP0 LDCU UR4, c[0x0][0x880] ;  /* 0x00011000ff0487ac */ /* 0x000e620008000800 */
[----:B-----5:R2:W5:Y:S02]  /*6c00*/  @P3 LDG.E R35, desc[UR52][R2.64] ;  /* 0x0000003402233981 */ /* 0x020564000c1e1900 */
[----:B-12---:R-:W-:Y:S02]  /*6c10*/  @!P3 IMAD.U32 R35, RZ, RZ, UR4 ;  /* 0x00000004ff23be24 */ /* 0x006fe4000f8e00ff */
.L_x_112:
[----:B------:R-:W-:Y:S05]  /*6c20*/  @!P4 BRA `(.L_x_113) ;  /* 0x000000000020c947 */ /* 0x000fea0003800000 */
[----:B------:R-:W-:Y:S04]  /*6c30*/  ISETP.NE.U32.AND P3, PT, R56, RZ, PT ;  /* 0x000000ff3800720c */ /* 0x000fe80003f65070 */
[----:B------:R-:W-:Y:S11]  /*6c40*/  ISETP.NE.AND.EX P3, PT, R57, RZ, PT, P3 ;  /* 0x000000ff3900720c */ /* 0x000ff60003f65330 */
[----:B------:R-:W-:Y:S02]  /*6c50*/  @!UPT UIADD3 URZ, UPT, UPT, URZ, URZ, URZ ;  /* 0x000000fffffff290 */ /* 0x000fe4000fffe0ff */
[----:B------:R-:W1:Y:S01]  /*6c60*/  @P3 LDC.64 R2, c[0x0][0x8a8] ;  /* 0x00022a00ff023b82 */ /* 0x000e620000000a00 */
[----:B------:R-:W-:Y:S04]  /*6c70*/  @P3 IMAD R0, R58, UR60, RZ ;  /* 0x0000003c3a003c24 */ /* 0x000fe8000f8e02ff */
[----:B-1----:R-:W-:Y:S05]  /*6c80*/  @P3 IMAD.WIDE R2, R0, 0x4, R2 ;  /* 0x0000000400023825 */ /* 0x002fea00078e0202 */
[----:B-----5:R1:W5:Y:S02]  /*6c90*/  @P3 LDG.E R33, desc[UR52][R2.64] ;  /* 0x0000003402213981 */ /* 0x020364000c1e1900 */
[----:B-1----:R-:W2:Y:S02]  /*6ca0*/  @!P3 LDC R33, c[0x0][0x8a0] ;  /* 0x00022800ff21bb82 */ /* 0x002ea40000000800 */
.L_x_113:
[----:B-----5:R-:W-:Y:S01]  /*6cb0*/  FSETP.NEU.AND P3, PT, R35, RZ, PT ;  /* 0x000000ff2300720b */ /* 0x020fe20003f6d000 */
[----:B------:R-:W-:Y:S01]  /*6cc0*/  BSSY B1, `(.L_x_114) ;  /* 0x0000038000017945 */ /* 0x000fe20003800000 */
[----:B------:R-:W-:Y:S01]  /*6cd0*/  SEL R3, RZ, 0xffffffff, P2 ;  /* 0xffffffffff037807 */ /* 0x000fe20001000000 */
[----:B------:R-:W-:Y:S01]  /*6ce0*/  IMAD.MOV.U32 R85, RZ, RZ, 0x1 ;  /* 0x00000001ff557424 */ /* 0x000fe200078e00ff */
[----:B------:R-:W-:Y:S01]  /*6cf0*/  @P1 LOP3.LUT P2, RZ, R64, 0xff, RZ, 0xc0, !PT ;  /* 0x000000ff40ff1812 */ /* 0x000fe2000784c0ff */
[C---:B------:R-:W-:Y:S01]  /*6d00*/  IMAD R34, R31.reuse, 0x80, R32 ;  /* 0x000000801f227824 */ /* 0x040fe200078e0220 */
[----:B------:R-:W-:Y:S01]  /*6d10*/  @P1 SEL R0, RZ, 0xffffffff, P3 ;  /* 0xffffffffff001807 */ /* 0x000fe20001800000 */
[----:B------:R-:W-:Y:S01]  /*6d20*/  IMAD R81, R76, -0x10, R74 ;  /* 0xfffffff04c517824 */ /* 0x000fe200078e024a */
[----:B------:R-:W-:Y:S01]  /*6d30*/  LEA R83, R31, UR36, 0x3 ;  /* 0x000000241f537c11 */ /* 0x000fe2000f8e18ff */
[----:B------:R-:W-:Y:S01]  /*6d40*/  IMAD.MOV.U32 R84, RZ, RZ, RZ ;  /* 0x000000ffff547224 */ /* 0x000fe200078e00ff */
[C---:B------:R-:W-:Y:S02]  /*6d50*/  @P0 SEL R0, R3.reuse, R0, !P2 ;  /* 0x0000000003000207 */ /* 0x040fe40005000000 */
[----:B------:R-:W-:Y:S02]  /*6d60*/  CS2R R54, SRZ ;  /* 0x0000000000367805 */ /* 0x000fe4000001ff00 */
[----:B------:R-:W-:Y:S02]  /*6d70*/  PLOP3.LUT P2, PT, PT, PT, UP1, 0x80, 0x8 ;  /* 0x000000000008781c */ /* 0x000fe40003f4f018 */
[----:B------:R-:W-:Y:S02]  /*6d80*/  CS2R R52, SRZ ;  /* 0x0000000000347805 */ /* 0x000fe4000001ff00 */
[----:B------:R-:W-:Y:S02]  /*6d90*/  @P1 LOP3.LUT R0, R0, 0x1, RZ, 0xc0, !PT ;  /* 0x0000000100001812 */ /* 0x000fe400078ec0ff */
[----:B------:R-:W-:Y:S02]  /*6da0*/  CS2R R50, SRZ ;  /* 0x0000000000327805 */ /* 0x000fe4000001ff00 */
[----:B------:R-:W-:Y:S02]  /*6db0*/  LOP3.LUT P4, R79, R64, 0xff, RZ, 0xc0, !PT ;  /* 0x000000ff404f7812 */ /* 0x000fe4000788c0ff */
[----:B------:R-:W-:Y:S02]  /*6dc0*/  CS2R R48, SRZ ;  /* 0x0000000000307805 */ /* 0x000fe4000001ff00 */
[----:B------:R-:W-:Y:S02]  /*6dd0*/  ISETP.NE.U32.OR P5, PT, R0, 0x1, !P1 ;  /* 0x000000010000780c */ /* 0x000fe40004fa5470 */
[----:B------:R-:W-:Y:S02]  /*6de0*/  CS2R R46, SRZ ;  /* 0x00000000002e7805 */ /* 0x000fe4000001ff00 */
[----:B------:R-:W-:Y:S02]  /*6df0*/  SEL R2, RZ, 0xffffffff, P3 ;  /* 0xffffffffff027807 */ /* 0x000fe40001800000 */
[----:B------:R-:W-:Y:S02]  /*6e00*/  CS2R R44, SRZ ;  /* 0x00000000002c7805 */ /* 0x000fe4000001ff00 */
[----:B------:R-:W-:Y:S02]  /*6e10*/  P2R R82, PR, RZ, 0x20 ;  /* 0x00000020ff527803 */ /* 0x000fe40000000000 */
[----:B------:R-:W-:Y:S02]  /*6e20*/  CS2R R42, SRZ ;  /* 0x00000000002a7805 */ /* 0x000fe4000001ff00 */
[----:B------:R-:W-:Y:S02]  /*6e30*/  CS2R R40, SRZ ;  /* 0x0000000000287805 */ /* 0x000fe4000001ff00 */
[----:B------:R-:W-:Y:S04]  /*6e40*/  @P2 SEL R2, R3, R2, !P4 ;  /* 0x0000000203022207 */ /* 0x000fe80006000000 */
[----:B------:R-:W-:Y:S02]  /*6e50*/  LOP3.LUT R2, R2, 0x1, RZ, 0xc0, !PT ;  /* 0x0000000102027812 */ /* 0x000fe400078ec0ff */
[----:B------:R-:W-:Y:S02]  /*6e60*/  @P5 SHF.L.U32 R0, RZ, 0x1f, RZ ;  /* 0x0000001fff005819 */ /* 0x000fe400000006ff */
[----:B------:R-:W-:Y:S02]  /*6e70*/  ISETP.NE.U32.AND P2, PT, R2, 0x1, PT ;  /* 0x000000010200780c */ /* 0x000fe40003f45070 */
[----:B------:R1:W3:Y:S02]  /*6e80*/  @P5 SYNCS.PHASECHK.TRANS64.TRYWAIT P1, [UR36+0x20], R0 ;  /* 0x00002000ff0055a7 */ /* 0x0002e40008021124 */
[----:B------:R-:W-:Y:S02]  /*6e90*/  P2R R86, PR, RZ, 0x4 ;  /* 0x00000004ff567803 */ /* 0x000fe40000000000 */
[----:B-1----:R-:W-:Y:S04]  /*6ea0*/  SHF.L.U32 R0, R72, 0x1f, RZ ;  /* 0x0000001f48007819 */ /* 0x002fe800000006ff */
[----:B------:R1:W4:Y:S01]  /*6eb0*/  SYNCS.PHASECHK.TRANS64.TRYWAIT P0, [R83+URZ+0x90], R0 ;  /* 0x00009000530075a7 */ /* 0x00032200080011ff */
[----:B---3--:R-:W-:Y:S01]  /*6ec0*/  @P5 SEL R85, RZ, 0x1, !P1 ;  /* 0x00000001ff555807 */ /* 0x008fe20004800000 */
[----:B-1----:R-:W-:Y:S06]  /*6ed0*/  @!P5 BRA `(.L_x_115) ;  /* 0x000000000058d947 */ /* 0x002fec0003800000 */
[----:B------:R-:W-:Y:S01]  /*6ee0*/  IMAD.MOV.U32 R54, RZ, RZ, RZ ;  /* 0x000000ffff367224 */ /* 0x000fe200078e00ff */
[----:B------:R-:W-:Y:S01]  /*6ef0*/  ISETP.NE.AND P1, PT, R85, RZ, PT ;  /* 0x000000ff5500720c */ /* 0x000fe20003f25270 */
[----:B------:R-:W-:Y:S01]  /*6f00*/  BSSY B0, `(.L_x_116) ;  /* 0x000000c000007945 */ /* 0x000fe20003800000 */
[----:B------:R-:W-:Y:S02]  /*6f10*/  CS2R R42, SRZ ;  /* 0x00000000002a7805 */ /* 0x000fe4000001ff00 */
[----:B------:R-:W-:Y:S02]  /*6f20*/  CS2R R40, SRZ ;  /* 0x0000000000287805 */ /* 0x000fe4000001ff00 */
[----:B------:R-:W-:Y:S02]  /*6f30*/  CS2R R46, SRZ ;  /* 0x00000000002e7805 */ /* 0x000fe4000001ff00 */
[----:B------:R-:W-:Y:S02]  /*6f40*/  CS2R R44, SRZ ;  /* 0x00000000002c7805 */ /* 0x000fe4000001ff00 */
[----:B------:R-:W-:Y:S02]  /*6f50*/  CS2R R50, SRZ ;  /* 0x0000000000327805 */ /* 0x000fe4000001ff00 */
[----:B------:R-:W-:Y:S02]  /*6f60*/  CS2R R48, SRZ ;  /* 0x0000000000307805 */ /* 0x000fe4000001ff00 */
[----:B------:R-:W-:Y:S01]  /*6f70*/  CS2R R52, SRZ ;  /* 0x0000000000347805 */ /* 0x000fe2000001ff00 */
[----:B------:R-:W-:Y:S06]  /*6f80*/  @P1 BRA `(.L_x_117) ;  /* 0x00000000000c1947 */ /* 0x000fec0003800000 */
[----:B------:R-:W-:Y:S04]  /*6f90*/  SHF.L.U32 R3, RZ, 0x1f, RZ ;  /* 0x0000001fff037819 */ /* 0x000fe800000006ff */
[----:B------:R-:W1:Y:S02]  /*6fa0*/  SYNCS.PHASECHK.TRANS64.TRYWAIT P1, [UR36+0x20], R3 ;  /* 0x00002003ff0075a7 */ /* 0x000e640008021124 */
[----:B-1----:R-:W-:Y:S05]  /*6fb0*/  @!P1 BRA `(.L_x_118) ;  /* 0x0000004800909947 */ /* 0x002fea0003800000 */
.L_x_117:
[----:B------:R-:W-:Y:S05]  /*6fc0*/  BSYNC B0 ;  /* 0x0000000000007941 */ /* 0x000fea0003800000 */
.L_x_116:
[----:B------:R-:W-:Y:S01]  /*6fd0*/  ISETP.NE.AND P1, PT, R86, RZ, PT ;  /* 0x000000ff5600720c */ /* 0x000fe20003f25270 */
[----:B------:R-:W-:Y:S11]  /*6fe0*/  HFMA2 R84, -RZ, RZ, 0, 5.9604644775390625e-08 ;  /* 0x00000001ff547431 */ /* 0x000ff600000001ff */
[----:B------:R-:W-:Y:S01]  /*6ff0*/  @!UPT UIADD3 URZ, UPT, UPT, URZ, URZ, URZ ;  /* 0x000000fffffff290 */ /* 0x000fe2000fffe0ff */
[----:B------:R3:W1:Y:S04]  /*7000*/  @P1 LDS.128 R40, [R75] ;  /* 0x000000004b281984 */ /* 0x0006680000000c00 */
[----:B------:R3:W1:Y:S04]  /*7010*/  @P1 LDS.128 R44, [R74+0x10] ;  /* 0x000010004a2c1984 */ /* 0x0006680000000c00 */
[----:B------:R3:W1:Y:S04]  /*7020*/  @P1 LDS.128 R48, [R73+0x20] ;  /* 0x0000200049301984 */ /* 0x0006680000000c00 */
[----:B------:R3:W1:Y:S02]  /*7030*/  @P1 LDS.128 R52, [R81+0x30] ;  /* 0x0000300051341984 */ /* 0x0006640000000c00 */
.L_x_115:
[----:B------:R-:W-:Y:S05]  /*7040*/  BSYNC B1 ;  /* 0x0000000000017941 */ /* 0x000fea0003800000 */
.L_x_114:
[----:B-1----:R-:W-:Y:S04]  /*7050*/  SHF.R.U32.HI R2, RZ, 0x15, R34 ;  /* 0x00000015ff027819 */ /* 0x002fe80000011622 */
[----:B------:R-:W-:Y:S01]  /*7060*/  LOP3.LUT P1, RZ, R2, 0x3, R68, 0x48, !PT ;  /* 0x0000000302ff7812 */ /* 0x000fe20007824844 */
[----:B------:R-:W-:Y:S01]  /*7070*/  @!UPT UIADD3 URZ, UPT, UPT, URZ, URZ, URZ ;  /* 0x000000fffffff290 */ /* 0x000fe2000fffe0ff */
[----:B----4-:R-:W-:Y:S11]  /*7080*/  @P0 BRA `(.L_x_119) ;  /* 0x0000000000080947 */ /* 0x010ff60003800000 */
[----:B------:R-:W1:Y:S02]  /*7090*/  SYNCS.PHASECHK.TRANS64.TRYWAIT P0, [R83+URZ+0x90], R0 ;  /* 0x00009000530075a7 */ /* 0x000e6400080011ff */
[----:B-1----:R-:W-:Y:S05]  /*70a0*/  @!P0 BRA `(.L_x_120) ;  /* 0x00000048006c8947 */ /* 0x002fea0003800000 */
.L_x_119:
[----:B------:R-:W-:Y:S05]  /*70b0*/  @!P1 BRA `(.L_x_121) ;  /* 0x0000000000409947 */ /* 0x000fea0003800000 */
[----:B------:R-:W4:Y:S01]  /*70c0*/  LDCU.64 UR8, c[0x4][0x70] ;  /* 0x01000e00ff0877ac */ /* 0x000f220008000a00 */
[----:B------:R-:W-:Y:S01]  /*70d0*/  MOV R3, 0x0 ;  /* 0x0000000000037802 */ /* 0x000fe20000000f00 */
[----:B------:R-:W-:Y:S02]  /*70e0*/  HFMA2 R12, -RZ, RZ, 0, 5.9604644775390625e-08 ;  /* 0x00000001ff0c7431 */ /* 0x000fe400000001ff */
[----:B------:R-:W-:Y:S02]  /*70f0*/  IMAD.MOV.U32 R8, RZ, RZ, 0x192 ;  /* 0x00000192ff087424 */ /* 0x000fe400078e00ff */
[----:B------:R-:W-:Y:S01]  /*7100*/  IMAD.MOV.U32 R13, RZ, RZ, RZ ;  /* 0x000000ffff0d7224 */ /* 0x000fe200078e00ff */
[----:B------:R-:W5:Y:S01]  /*7110*/  LDCU.64 UR6, c[0x4][0x78] ;  /* 0x01000f00ff0677ac */ /* 0x000f620008000a00 */
[----:B------:R-:W1:Y:S01]  /*7120*/  LDC.64 R2, c[0x4][R3] ;  /* 0x0100000003027b82 */ /* 0x000e620000000a00 */
[----:B------:R-:W2:Y:S01]  /*7130*/  LDCU.64 UR4, c[0x4][0x10] ;  /* 0x01000200ff0477ac */ /* 0x000ea20008000a00 */
[----:B----4-:R-:W-:Y:S01]  /*7140*/  MOV R5, UR9 ;  /* 0x0000000900057c02 */ /* 0x010fe20008000f00 */
[----:B------:R-:W-:Y:S01]  /*7150*/  IMAD.U32 R4, RZ, RZ, UR8 ;  /* 0x00000008ff047e24 */ /* 0x000fe2000f8e00ff */
[----:B-----5:R-:W-:Y:S01]  /*7160*/  MOV R7, UR7 ;  /* 0x0000000700077c02 */ /* 0x020fe20008000f00 */
[----:B------:R-:W-:Y:S01]  /*7170*/  IMAD.U32 R6, RZ, RZ, UR6 ;  /* 0x00000006ff067e24 */ /* 0x000fe2000f8e00ff */
[----:B--2---:R-:W-:Y:S01]  /*7180*/  MOV R11, UR5 ;  /* 0x00000005000b7c02 */ /* 0x004fe20008000f00 */
[----:B------:R-:W-:Y:S02]  /*7190*/  IMAD.U32 R10, RZ, RZ, UR4 ;  /* 0x00000004ff0a7e24 */ /* 0x000fe4000f8e00ff */
[----:B------:R-:W-:Y:S07]  /*71a0*/  LEPC R20, `(.L_x_121) ;  /* 0x000000001014794e */ /* 0x000fee0000000000 */
[----:B-1-3--:R-:W-:Y:S05]  /*71b0*/  CALL.ABS.NOINC R2 ;  /* 0x0000000002007343 */ /* 0x00afea0003c00000 */
.L_x_121:
[----:B------:R-:W-:Y:S05]  /*71c0*/  WARPSYNC.ALL ;  /* 0x0000000000007948 */ /* 0x000fea0003800000 */
[----:B------:R-:W-:Y:S01]  /*71d0*/  R2UR UR4, R34 ;  /* 0x00000000220472ca */ /* 0x000fe200000e0000 */
[----:B------:R-:W-:Y:S01]  /*71e0*/  BSSY.RECONVERGENT B0, `(.L_x_122) ;  /* 0x0000039000007945 */ /* 0x000fe20003800200 */
[----:B------:R-:W-:Y:S11]  /*71f0*/  ISETP.NE.AND P0, PT, R77, RZ, PT ;  /* 0x000000ff4d00720c */ /* 0x000ff60003f05270 */
[----:B------:R-:W1:Y:S02]  /*7200*/  LDTM.x16 R4, tmem[UR4] ;  /* 0x00000004000479ee */ /* 0x000e640008240000 */
[C---:B-12---:R-:W-:Y:S01]  /*7210*/  FMUL R0, R33.reuse, R4 ;  /* 0x0000000421007220 */ /* 0x046fe20000400000 */
[C---:B------:R-:W-:Y:S01]  /*7220*/  FMUL R2, R33.reuse, R5 ;  /* 0x0000000521027220 */ /* 0x040fe20000400000 */
[C---:B------:R-:W-:Y:S01]  /*7230*/  FMUL R3, R33.reuse, R6 ;  /* 0x0000000621037220 */ /* 0x040fe20000400000 */
[----:B------:R-:W-:Y:S01]  /*7240*/  FMUL R7, R33, R7 ;  /* 0x0000000721077220 */ /* 0x000fe20000400000 */
[----:B------:R-:W-:Y:S01]  /*7250*/  FFMA R36, R35, R40, R0 ;  /* 0x0000002823247223 */ /* 0x000fe20000000000 */
        /* <DEDUP_REMOVED lines=10> */
[----:B------:R1:W-:Y:S01]  /*7300*/  STS.128 [R75], R36 ;  /* 0x000000244b007388 */ /* 0x0003e20000000c00 */
        /* <DEDUP_REMOVED lines=8> */
[----:B------:R1:W-:Y:S01]  /*7390*/  STS.128 [R74+0x10], R4 ;  /* 0x000010044a007388 */ /* 0x0003e20000000c00 */
[----:B------:R-:W-:Y:S01]  /*73a0*/  FMUL R13, R33, R17 ;  /* 0x00000011210d7220 */ /* 0x000fe20000400000 */
[----:B------:R-:W-:Y:S01]  /*73b0*/  FFMA R10, R35, R50, R10 ;  /* 0x00000032230a7223 */ /* 0x000fe2000000000a */
[----:B------:R-:W-:Y:S01]  /*73c0*/  FMUL R14, R33, R18 ;  /* 0x00000012210e7220 */ /* 0x000fe20000400000 */
[----:B------:R-:W-:Y:S01]  /*73d0*/  FFMA R11, R35, R51, R15 ;  /* 0x00000033230b7223 */ /* 0x000fe2000000000f */
[----:B------:R-:W-:Y:S01]  /*73e0*/  FMUL R19, R33, R19 ;  /* 0x0000001321137220 */ /* 0x000fe20000400000 */
[C---:B------:R-:W-:Y:S01]  /*73f0*/  FFMA R12, R35.reuse, R52, R12 ;  /* 0x00000034230c7223 */ /* 0x040fe2000000000c */
[C---:B------:R-:W-:Y:S01]  /*7400*/  FFMA R13, R35.reuse, R53, R13 ;  /* 0x00000035230d7223 */ /* 0x040fe2000000000d */
[C---:B------:R-:W-:Y:S01]  /*7410*/  FFMA R14, R35.reuse, R54, R14 ;  /* 0x00000036230e7223 */ /* 0x040fe2000000000e */
[----:B------:R1:W-:Y:S01]  /*7420*/  STS.128 [R73+0x20], R8 ;  /* 0x0000200849007388 */ /* 0x0003e20000000c00 */
[----:B------:R-:W-:Y:S05]  /*7430*/  FFMA R15, R35, R55, R19 ;  /* 0x00000037230f7223 */ /* 0x000fea0000000013 */
[----:B------:R1:W-:Y:S01]  /*7440*/  STS.128 [R81+0x30], R12 ;  /* 0x0000300c51007388 */ /* 0x0003e20000000c00 */
[----:B------:R-:W-:Y:S01]  /*7450*/  @!PT LDS RZ, [RZ] ;  /* 0x00000000fffff984 */ /* 0x000fe20000000800 */
[----:B------:R-:W-:Y:S01]  /*7460*/  @!PT LDS RZ, [RZ] ;  /* 0x00000000fffff984 */ /* 0x000fe20000000800 */
[----:B------:R-:W-:Y:S01]  /*7470*/  @!PT LDS RZ, [RZ] ;  /* 0x00000000fffff984 */ /* 0x000fe20000000800 */
[----:B------:R-:W-:Y:S01]  /*7480*/  @!PT LDS RZ, [RZ] ;  /* 0x00000000fffff984 */ /* 0x000fe20000000800 */
[----:B------:R2:W-:Y:S06]  /*7490*/  MEMBAR.ALL.CTA ;  /* 0x0000000000007992 */ /* 0x0005ec0000008000 */
[----:B--2---:R-:W2:Y:S02]  /*74a0*/  FENCE.VIEW.ASYNC.S ;  /* 0x00000000000073c6 */ /* 0x004ea40000000000 */
[----:B--2---:R-:W-:Y:S06]  /*74b0*/  BAR.SYNC.DEFER_BLOCKING 0x1, 0x80 ;  /* 0x0042000000007b1d */ /* 0x004fec0000010000 */
[----:B------:R-:W-:Y:S05]  /*74c0*/  @P0 BRA `(.L_x_123) ;  /* 0x0000000000280947 */ /* 0x000fea0003800000 */
[----:B------:R-:W-:Y:S01]  /*74d0*/  UIADD3 UR4, UPT, UPT, UR36, 0x200, URZ ;  /* 0x0000020024047890 */ /* 0x000fe2000fffe0ff */
[----:B------:R-:W-:Y:S05]  /*74e0*/  UMOV UR43, UR60 ;  /* 0x0000003c002b7c82 */ /* 0x000fea0008000000 */
[----:B------:R-:W-:Y:S01]  /*74f0*/  MOV R69, UR4 ;  /* 0x0000000400457c02 */ /* 0x000fe20008000f00 */
[----:B------:R-:W-:Y:S03]  /*7500*/  UIADD3 UR4, UP0, UPT, UR44, 0x680, URZ ;  /* 0x000006802c047890 */ /* 0x000fe6000ff1e0ff */
[----:B------:R-:W-:Y:S01]  /*7510*/  R2UR UR40, R69 ;  /* 0x00000000452872ca */ /* 0x000fe200000e0000 */
[----:B------:R-:W-:Y:S11]  /*7520*/  UIADD3.X UR5, UPT, UPT, URZ, UR45, URZ, UP0, !UPT ;  /* 0x0000002dff057290 */ /* 0x000ff600087fe4ff */
[----:B------:R-:W-:Y:S01]  /*7530*/  @!UPT UIADD3 URZ, UPT, UPT, URZ, URZ, URZ ;  /* 0x000000fffffff290 */ /* 0x000fe2000fffe0ff */
[----:B------:R2:W-:Y:S01]  /*7540*/  UTMASTG.3D [UR40], [UR4] ;  /* 0x00000028040073b5 */ /* 0x0005e20008010000 */
[----:B------:R0:W-:Y:S01]  /*7550*/  UTMACMDFLUSH ;  /* 0x00000000000079b7 */ /* 0x0001e20000000000 */
[----:B--2---:R-:W-:Y:S04]  /*7560*/  DEPBAR.LE SB0, 0x1 ;  /* 0x000080400000791a */ /* 0x004fe80000000000 */
.L_x_123:
[----:B------:R-:W-:Y:S05]  /*7570*/  BSYNC.RECONVERGENT B0 ;  /* 0x0000000000007941 */ /* 0x000fea0003800200 */
.L_x_122:
[----:B------:R-:W-:Y:S01]  /*7580*/  BAR.SYNC.DEFER_BLOCKING 0x1, 0x80 ;  /* 0x0042000000007b1d */ /* 0x000fe20000010000 */
[----:B------:R-:W-:Y:S01]  /*7590*/  ISETP.NE.AND P1, PT, R82, RZ, PT ;  /* 0x000000ff5200720c */ /* 0x000fe20003f25270 */
[----:B------:R-:W-:Y:S01]  /*75a0*/  UISETP.NE.AND UP0, UPT, UR39, URZ, UPT ;  /* 0x000000ff2700728c */ /* 0x000fe2000bf05270 */
[----:B------:R-:W-:Y:S11]  /*75b0*/  LEA R2, R84, UR36, 0x3 ;  /* 0x0000002454027c11 */ /* 0x000ff6000f8e18ff */
[----:B------:R-:W-:Y:S01]  /*75c0*/  @P1 SHF.L.U32 R3, RZ, 0x1f, RZ ;  /* 0x0000001fff031819 */ /* 0x000fe200000006ff */
[----:B------:R-:W-:Y:S06]  /*75d0*/  BRA.U !UP0, `(.L_x_124) ;  /* 0x0000000108247547 */ /* 0x000fec000b800000 */
[----:B-1----:R-:W-:Y:S01]  /*75e0*/  IMAD.U32 R4, RZ, RZ, UR37 ;  /* 0x00000025ff047e24 */ /* 0x002fe2000f8e00ff */
[----:B------:R-:W-:Y:S01]  /*75f0*/  MOV R0, UR46 ;  /* 0x0000002e00007c02 */ /* 0x000fe20008000f00 */
[----:B------:R-:W-:Y:S03]  /*7600*/  UIADD3 UR4, UPT, UPT, UR37, 0x1, URZ ;  /* 0x0000000125047890 */ /* 0x000fe6000fffe0ff */
[----:B------:R-:W-:Y:S01]  /*7610*/  @P1 LEA R4, R4, UR36, 0x3 ;  /* 0x0000002404041c11 */ /* 0x000fe2000f8e18ff */
[----:B------:R-:W-:Y:S04]  /*7620*/  UISETP.NE.AND UP0, UPT, UR4, 0x4, UPT ;  /* 0x000000040400788c */ /* 0x000fe8000bf05270 */
[----:B------:R-:W-:Y:S01]  /*7630*/  @P1 VIADD R4, R4, 0x40 ;  /* 0x0000004004041836 */ /* 0x000fe20000000000 */
[----:B------:R-:W-:Y:S04]  /*7640*/  USEL UR37, UR4, URZ, UP0 ;  /* 0x000000ff04257287 */ /* 0x000fe80008000000 */
[----:B------:R-:W-:Y:S04]  /*7650*/  @P1 PRMT R0, R0, 0x654, R4 ;  /* 0x0000065400001816 */ /* 0x000fe80000000004 */
[----:B------:R2:W-:Y:S04]  /*7660*/  @P1 SYNCS.ARRIVE.TRANS64.RED.A1T0 RZ, [R0+URZ], RZ ;  /* 0x000000ff00ff19a7 */ /* 0x0005e800081004ff */
.L_x_124:
[----:B------:R-:W4:Y:S01]  /*7670*/  @P1 SYNCS.PHASECHK.TRANS64.TRYWAIT P0, [R2+URZ+0x20], R3 ;  /* 0x00002003020015a7 */ /* 0x000f2200080011ff */
[----:B------:R-:W-:Y:S01]  /*7680*/  BSSY B1, `(.L_x_125) ;  /* 0x0000016000017945 */ /* 0x000fe20003800000 */
[----:B----4-:R-:W-:Y:S03]  /*7690*/  @P1 SEL R85, RZ, 0x1, !P0 ;  /* 0x00000001ff551807 */ /* 0x010fe60004000000 */
[----:B------:R-:W-:Y:S05]  /*76a0*/  @!P1 BRA `(.L_x_126) ;  /* 0x00000000004c9947 */ /* 0x000fea0003800000 */
[----:B------:R-:W-:Y:S01]  /*76b0*/  ISETP.NE.AND P0, PT, R85, RZ, PT ;  /* 0x000000ff5500720c */ /* 0x000fe20003f05270 */
[----:B------:R-:W-:Y:S01]  /*76c0*/  BSSY B0, `(.L_x_127) ;  /* 0x000000b000007945 */ /* 0x000fe20003800000 */
[----:B------:R-:W-:Y:S11]  /*76d0*/  ISETP.NE.AND P1, PT, R86, RZ, PT ;  /* 0x000000ff5600720c */ /* 0x000ff60003f25270 */
[----:B------:R-:W-:Y:S02]  /*76e0*/  @!UPT UIADD3 URZ, UPT, UPT, URZ, URZ, URZ ;  /* 0x000000fffffff290 */ /* 0x000fe4000fffe0ff */
[C---:B-1----:R-:W-:Y:S01]  /*76f0*/  @P1 IMAD R6, R84.reuse, 0x2000, R75 ;  /* 0x0000200054061824 */ /* 0x042fe200078e024b */
[C---:B------:R-:W-:Y:S01]  /*7700*/  @P1 LEA R4, R84.reuse, R73, 0xd ;  /* 0x0000004954041211 */ /* 0x040fe200078e68ff */
[C---:B------:R-:W-:Y:S02]  /*7710*/  @P1 IMAD R5, R84.reuse, 0x2000, R74 ;  /* 0x0000200054051824 */ /* 0x040fe400078e024a */
[----:B------:R-:W-:Y:S01]  /*7720*/  @P1 IMAD R3, R84, 0x2000, R81 ;  /* 0x0000200054031824 */ /* 0x000fe200078e0251 */
[----:B------:R-:W-:Y:S06]  /*7730*/  @P0 BRA `(.L_x_128) ;  /* 0x00000000000c0947 */ /* 0x000fec0003800000 */
[----:B--2---:R-:W-:Y:S04]  /*7740*/  SHF.L.U32 R0, RZ, 0x1f, RZ ;  /* 0x0000001fff007819 */ /* 0x004fe800000006ff */
[----:B------:R-:W1:Y:S02]  /*7750*/  SYNCS.PHASECHK.TRANS64.TRYWAIT P0, [R2+URZ+0x20], R0 ;  /* 0x00002000020075a7 */ /* 0x000e6400080011ff */
[----:B-1----:R-:W-:Y:S05]  /*7760*/  @!P0 BRA `(.L_x_129) ;  /* 0x0000004000d08947 */ /* 0x002fea0003800000 */
.L_x_128:
[----:B------:R-:W-:Y:S05]  /*7770*/  BSYNC B0 ;  /* 0x0000000000007941 */ /* 0x000fea0003800000 */
.L_x_127:
[----:B------:R-:W-:Y:S02]  /*7780*/  ISETP.NE.AND P0, PT, R86, RZ, PT ;  /* 0x000000ff5600720c */ /* 0x000fe40003f05270 */
[----:B------:R-:W-:Y:S11]  /*7790*/  IADD3 R84, PT, PT, R84, 0x1, RZ ;  /* 0x0000000154547810 */ /* 0x000ff60007ffe0ff */
[----:B------:R4:W1:Y:S04]  /*77a0*/  @P0 LDS.128 R40, [R6] ;  /* 0x0000000006280984 */ /* 0x0008680000000c00 */
[----:B------:R4:W1:Y:S04]  /*77b0*/  @P0 LDS.128 R44, [R5+0x10] ;  /* 0x00001000052c0984 */ /* 0x0008680000000c00 */
[----:B------:R4:W1:Y:S04]  /*77c0*/  @P0 LDS.128 R48, [R4+0x20] ;  /* 0x0000200004300984 */ /* 0x0008680000000c00 */
[----:B------:R4:W1:Y:S02]  /*77d0*/  @P0 LDS.128 R52, [R3+0x30] ;  /* 0x0000300003340984 */ /* 0x0008640000000c00 */
.L_x_126:
[----:B------:R-:W-:Y:S05]  /*77e0*/  BSYNC B1 ;  /* 0x0000000000017941 */ /* 0x000fea0003800000 */
.L_x_125:
[----:B-12---:R-:W-:Y:S05]  /*77f0*/  VIADD R0, R34, 0x10 ;  /* 0x0000001022007836 */ /* 0x006fea0000000000 */
[----:B------:R-:W-:Y:S04]  /*7800*/  SHF.R.U32.HI R0, RZ, 0x15, R0 ;  /* 0x00000015ff007819 */ /* 0x000fe80000011600 */
[----:B------:R-:W-:Y:S11]  /*7810*/  LOP3.LUT P0, RZ, R0, 0x3, R68, 0x48, !PT ;  /* 0x0000000300ff7812 */ /* 0x000ff60007804844 */
[----:B------:R-:W-:Y:S02]  /*7820*/  @!UPT UIADD3 URZ, UPT, UPT, URZ, URZ, URZ ;  /* 0x000000fffffff290 */ /* 0x000fe4000fffe0ff */
[----:B------:R-:W-:Y:S05]  /*7830*/  @!P0 BRA `(.L_x_130) ;  /* 0x0000000000408947 */ /* 0x000fea0003800000 */
[----:B------:R-:W1:Y:S01]  /*7840*/  LDCU.64 UR8, c[0x4][0x70] ;  /* 0x01000e00ff0877ac */ /* 0x000e620008000a00 */
[----:B----4-:R-:W-:Y:S01]  /*7850*/  MOV R3, 0x0 ;  /* 0x0000000000037802 */ /* 0x010fe20000000f00 */
[----:B------:R-:W-:Y:S02]  /*7860*/  HFMA2 R12, -RZ, RZ, 0, 5.9604644775390625e-08 ;  /* 0x00000001ff0c7431 */ /* 0x000fe400000001ff */
[----:B------:R-:W-:Y:S02]  /*7870*/  IMAD.MOV.U32 R8, RZ, RZ, 0x192 ;  /* 0x00000192ff087424 */ /* 0x000fe400078e00ff */
[----:B------:R-:W-:Y:S01]  /*7880*/  IMAD.MOV.U32 R13, RZ, RZ, RZ ;  /* 0x000000ffff0d7224 */ /* 0x000fe200078e00ff */
[----:B------:R-:W2:Y:S01]  /*7890*/  LDCU.64 UR6, c[0x4][0x78] ;  /* 0x01000f00ff0677ac */ /* 0x000ea20008000a00 */
[----:B------:R-:W4:Y:S01]  /*78a0*/  LDC.64 R2, c[0x4][R3] ;  /* 0x0100000003027b82 */ /* 0x000f220000000a00 */
[----:B------:R-:W5:Y:S01]  /*78b0*/  LDCU.64 UR4, c[0x4][0x10] ;  /* 0x01000200ff0477ac */ /* 0x000f620008000a00 */
[----:B-1----:R-:W-:Y:S01]  /*78c0*/  MOV R5, UR9 ;  /* 0x0000000900057c02 */ /* 0x002fe20008000f00 */
[----:B------:R-:W-:Y:S01]  /*78d0*/  IMAD.U32 R4, RZ, RZ, UR8 ;  /* 0x00000008ff047e24 */ /* 0x000fe2000f8e00ff */
[----:B--2---:R-:W-:Y:S01]  /*78e0*/  MOV R7, UR7 ;  /* 0x0000000700077c02 */ /* 0x004fe20008000f00 */
[----:B------:R-:W-:Y:S01]  /*78f0*/  IMAD.U32 R6, RZ, RZ, UR6 ;  /* 0x00000006ff067e24 */ /* 0x000fe2000f8e00ff */
[----:B-----5:R-:W-:Y:S01]  /*7900*/  MOV R11, UR5 ;  /* 0x00000005000b7c02 */ /* 0x020fe20008000f00 */
[----:B------:R-:W-:Y:S02]  /*7910*/  IMAD.U32 R10, RZ, RZ, UR4 ;  /* 0x00000004ff0a7e24 */ /* 0x000fe4000f8e00ff */
[----:B------:R-:W-:Y:S07]  /*7920*/  LEPC R20, `(.L_x_130) ;  /* 0x000000001014794e */ /* 0x000fee0000000000 */
[----:B---34-:R-:W-:Y:S05]  /*7930*/  CALL.ABS.NOINC R2 ;  /* 0x0000000002007343 */ /* 0x018fea0003c00000 */
.L_x_130:
[----:B------:R-:W-:Y:S05]  /*7940*/  WARPSYNC.ALL ;  /* 0x0000000000007948 */ /* 0x000fea0003800000 */
[----:B------:R-:W-:Y:S01]  /*7950*/  R2UR UR4, R34 ;  /* 0x00000000220472ca */ /* 0x000fe200000e0000 */
[----:B------:R-:W-:Y:S01]  /*7960*/  BSSY.RECONVERGENT B0, `(.L_x_131) ;  /* 0x0000040000007945 */ /* 0x000fe20003800200 */
[----:B------:R-:W-:Y:S02]  /*7970*/  ISETP.NE.AND P6, PT, R82, RZ, PT ;  /* 0x000000ff5200720c */ /* 0x000fe40003fc5270 */
[----:B------:R-:W-:Y:S02]  /*7980*/  ISETP.NE.AND P0, PT, R77, RZ, PT ;  /* 0x000000ff4d00720c */ /* 0x000fe40003f05270 */
[----:B------:R-:W-:Y:S07]  /*7990*/  MOV R20, UR37 ;  /* 0x0000002500147c02 */ /* 0x000fee0008000f00 */
[----:B----4-:R-:W1:Y:S02]  /*79a0*/  LDTM.x16 R4, tmem[UR4+0x10] ;  /* 0x00001004000479ee */ /* 0x010e640008240000 */
[----:B------:R-:W-:Y:S01]  /*79b0*/  @P6 LEA R20, R20, UR36, 0x3 ;  /* 0x0000002414146c11 */ /* 0x000fe2000f8e18ff */
[C---:B-1----:R-:W-:Y:S01]  /*79c0*/  FMUL R0, R33.reuse, R4 ;  /* 0x0000000421007220 */ /* 0x042fe20000400000 */
        /* <DEDUP_REMOVED lines=33> */
[----:B------:R-:W-:Y:S01]  /*7be0*/  FFMA R15, R35, R55, R19 ;  /* 0x00000037230f7223 */ /* 0x000fe20000000013 */
[----:B------:R-:W-:Y:S02]  /*7bf0*/  MOV R16, UR46 ;  /* 0x0000002e00107c02 */ /* 0x000fe40008000f00 */
[----:B------:R-:W-:Y:S02]  /*7c00*/  @P6 IADD3 R17, PT, PT, R20, 0x40, RZ ;  /* 0x0000004014116810 */ /* 0x000fe40007ffe0ff */
[----:B------:R1:W-:Y:S01]  /*7c10*/  STS.128 [R81+0x2030], R12 ;  /* 0x0020300c51007388 */ /* 0x0003e20000000c00 */
[----:B------:R-:W-:Y:S02]  /*7c20*/  LEA R0, R84, UR36, 0x3 ;  /* 0x0000002454007c11 */ /* 0x000fe4000f8e18ff */
[----:B------:R-:W-:Y:S01]  /*7c30*/  @P6 PRMT R16, R16, 0x654, R17 ;  /* 0x0000065410106816 */ /* 0x000fe20000000011 */
[----:B------:R-:W-:Y:S01]  /*7c40*/  @!PT LDS RZ, [RZ] ;  /* 0x00000000fffff984 */ /* 0x000fe20000000800 */
[----:B------:R-:W-:Y:S01]  /*7c50*/  @!PT LDS RZ, [RZ] ;  /* 0x00000000fffff984 */ /* 0x000fe20000000800 */
[----:B------:R-:W-:Y:S01]  /*7c60*/  @!PT LDS RZ, [RZ] ;  /* 0x00000000fffff984 */ /* 0x000fe20000000800 */
[----:B------:R-:W-:Y:S01]  /*7c70*/  @!PT LDS RZ, [RZ] ;  /* 0x00000000fffff984 */ /* 0x000fe20000000800 */
[----:B------:R2:W-:Y:S06]  /*7c80*/  MEMBAR.ALL.CTA ;  /* 0x0000000000007992 */ /* 0x0005ec0000008000 */
[----:B--2---:R-:W2:Y:S01]  /*7c90*/  FENCE.VIEW.ASYNC.S ;  /* 0x00000000000073c6 */ /* 0x004ea20000000000 */
[----:B------:R-:W-:Y:S01]  /*7ca0*/  @P6 SHF.L.U32 R2, RZ, 0x1f, RZ ;  /* 0x0000001fff026819 */ /* 0x000fe200000006ff */
[----:B--2---:R-:W-:Y:S06]  /*7cb0*/  BAR.SYNC.DEFER_BLOCKING 0x1, 0x80 ;  /* 0x0042000000007b1d */ /* 0x004fec0000010000 */
[----:B------:R-:W-:Y:S05]  /*7cc0*/  @P0 BRA `(.L_x_132) ;  /* 0x0000000000240947 */ /* 0x000fea0003800000 */
[----:B------:R-:W-:Y:S02]  /*7cd0*/  UIADD3 UR4, UP0, UPT, UR44, 0x680, URZ ;  /* 0x000006802c047890 */ /* 0x000fe4000ff1e0ff */
[----:B------:R-:W-:Y:S02]  /*7ce0*/  UIADD3 UR9, UPT, UPT, UR41, 0x10, URZ ;  /* 0x0000001029097890 */ /* 0x000fe4000fffe0ff */
[----:B------:R-:W-:Y:S02]  /*7cf0*/  UIADD3 UR8, UPT, UPT, UR36, 0x2200, URZ ;  /* 0x0000220024087890 */ /* 0x000fe4000fffe0ff */
[----:B------:R-:W-:Y:S01]  /*7d00*/  UIADD3.X UR5, UPT, UPT, URZ, UR45, URZ, UP0, !UPT ;  /* 0x0000002dff057290 */ /* 0x000fe200087fe4ff */
[----:B------:R-:W-:Y:S01]  /*7d10*/  UMOV UR10, UR42 ;  /* 0x0000002a000a7c82 */ /* 0x000fe20008000000 */
[----:B------:R-:W-:Y:S07]  /*7d20*/  UMOV UR11, UR60 ;  /* 0x0000003c000b7c82 */ /* 0x000fee0008000000 */
[----:B------:R2:W-:Y:S01]  /*7d30*/  UTMASTG.3D [UR8], [UR4] ;  /* 0x00000008040073b5 */ /* 0x0005e20008010000 */
[----:B------:R0:W-:Y:S01]  /*7d40*/  UTMACMDFLUSH ;  /* 0x00000000000079b7 */ /* 0x0001e20000000000 */
[----:B--2---:R-:W-:Y:S04]  /*7d50*/  DEPBAR.LE SB0, 0x1 ;  /* 0x000080400000791a */ /* 0x004fe80000000000 */
.L_x_132:
[----:B------:R-:W-:Y:S05]  /*7d60*/  BSYNC.RECONVERGENT B0 ;  /* 0x0000000000007941 */ /* 0x000fea0003800200 */
.L_x_131:
[----:B------:R-:W-:Y:S01]  /*7d70*/  BAR.SYNC.DEFER_BLOCKING 0x1, 0x80 ;  /* 0x0042000000007b1d */ /* 0x000fe20000010000 */
[----:B------:R-:W-:Y:S04]  /*7d80*/  UIADD3 UR4, UPT, UPT, UR37, 0x1, URZ ;  /* 0x0000000125047890 */ /* 0x000fe8000fffe0ff */
[----:B------:R-:W-:Y:S04]  /*7d90*/  UISETP.NE.AND UP0, UPT, UR4, 0x4, UPT ;  /* 0x000000040400788c */ /* 0x000fe8000bf05270 */
[----:B------:R-:W-:Y:S01]  /*7da0*/  USEL UR38, UR4, URZ, UP0 ;  /* 0x000000ff04267287 */ /* 0x000fe20008000000 */
[----:B------:R2:W-:Y:S01]  /*7db0*/  @P6 SYNCS.ARRIVE.TRANS64.RED.A1T0 RZ, [R16+URZ], RZ ;  /* 0x000000ff10ff69a7 */ /* 0x0005e200081004ff */
[----:B------:R-:W-:Y:S01]  /*7dc0*/  BSSY B1, `(.L_x_133) ;  /* 0x0000017000017945 */ /* 0x000fe20003800000 */
[----:B------:R-:W4:Y:S02]  /*7dd0*/  @P6 SYNCS.PHASECHK.TRANS64.TRYWAIT P0, [R0+URZ+0x20], R2 ;  /* 0x00002002000065a7 */ /* 0x000f2400080011ff */
[----:B----4-:R-:W-:Y:S01]  /*7de0*/  @P6 SEL R85, RZ, 0x1, !P0 ;  /* 0x00000001ff556807 */ /* 0x010fe20004000000 */
[----:B--2---:R-:W-:Y:S06]  /*7df0*/  @!P6 BRA `(.L_x_134) ;  /* 0x00000000004ce947 */ /* 0x004fec0003800000 */
        /* <DEDUP_REMOVED lines=9> */
[----:B------:R-:W-:Y:S04]  /*7e90*/  SHF.L.U32 R6, RZ, 0x1f, RZ ;  /* 0x0000001fff067819 */ /* 0x000fe800000006ff */
[----:B------:R-:W1:Y:S02]  /*7ea0*/  SYNCS.PHASECHK.TRANS64.TRYWAIT P0, [R0+URZ+0x20], R6 ;  /* 0x00002006000075a7 */ /* 0x000e6400080011ff */
[----:B-1----:R-:W-:Y:S05]  /*7eb0*/  @!P0 BRA `(.L_x_137) ;  /* 0x0000003c00108947 */ /* 0x002fea0003800000 */
.L_x_136:
[----:B------:R-:W-:Y:S05]  /*7ec0*/  BSYNC B0 ;  /* 0x0000000000007941 */ /* 0x000fea0003800000 */
.L_x_135:
[----:B------:R-:W-:Y:S02]  /*7ed0*/  ISETP.NE.AND P0, PT, R86, RZ, PT ;  /* 0x000000ff5600720c */ /* 0x000fe40003f05270 */
[----:B------:R-:W-:Y:S11]  /*7ee0*/  IADD3 R84, PT, PT, R84, 0x1, RZ ;  /* 0x0000000154547810 */ /* 0x000ff60007ffe0ff */
[----:B------:R2:W4:Y:S04]  /*7ef0*/  @P0 LDS.128 R40, [R5] ;  /* 0x0000000005280984 */ /* 0x0005280000000c00 */
[----:B------:R2:W1:Y:S04]  /*7f00*/  @P0 LDS.128 R44, [R4+0x10] ;  /* 0x00001000042c0984 */ /* 0x0004680000000c00 */
[----:B------:R2:W1:Y:S04]  /*7f10*/  @P0 LDS.128 R48, [R3+0x20] ;  /* 0x0000200003300984 */ /* 0x0004680000000c00 */
[----:B------:R2:W1:Y:S02]  /*7f20*/  @P0 LDS.128 R52, [R2+0x30] ;  /* 0x0000300002340984 */ /* 0x0004640000000c00 */
.L_x_134:
[----:B------:R-:W-:Y:S05]  /*7f30*/  BSYNC B1 ;  /* 0x0000000000017941 */ /* 0x000fea0003800000 */
.L_x_133:
[----:B-1----:R-:W-:Y:S05]  /*7f40*/  VIADD R0, R34, 0x20 ;  /* 0x0000002022007836 */ /* 0x002fea0000000000 */
[----:B------:R-:W-:Y:S04]  /*7f50*/  SHF.R.U32.HI R0, RZ, 0x15, R0 ;  /* 0x00000015ff007819 */ /* 0x000fe80000011600 */
[----:B------:R-:W-:Y:S11]  /*7f60*/  LOP3.LUT P0, RZ, R0, 0x3, R68, 0x48, !PT ;  /* 0x0000000300ff7812 */ /* 0x000ff60007804844 */
[----:B------:R-:W-:Y:S02]  /*7f70*/  @!UPT UIADD3 URZ, UPT, UPT, URZ, URZ, URZ ;  /* 0x000000fffffff290 */ /* 0x000fe4000fffe0ff */
[----:B------:R-:W-:Y:S05]  /*7f80*/  @!P0 BRA `(.L_x_138) ;  /* 0x0000000000408947 */ /* 0x000fea0003800000 */
[----:B------:R-:W1:Y:S01]  /*7f90*/  LDCU.64 UR8, c[0x4][0x70] ;  /* 0x01000e00ff0877ac */ /* 0x000e620008000a00 */
[----:B--2---:R-:W-:Y:S01]  /*7fa0*/  MOV R3, 0x0 ;  /* 0x0000000000037802 */ /* 0x004fe20000000f00 */
[----:B------:R-:W-:Y:S02]  /*7fb0*/  HFMA2 R12, -RZ, RZ, 0, 5.9604644775390625e-08 ;  /* 0x00000001ff0c7431 */ /* 0x000fe400000001ff */
[----:B------:R-:W-:Y:S02]  /*7fc0*/  IMAD.MOV.U32 R8, RZ, RZ, 0x192 ;  /* 0x00000192ff087424 */ /* 0x000fe400078e00ff */
[----:B------:R-:W-:Y:S01]  /*7fd0*/  IMAD.MOV.U32 R13, RZ, RZ, RZ ;  /* 0x000000ffff0d7224 */ /* 0x000fe200078e00ff */
[----:B------:R-:W2:Y:S01]  /*7fe0*/  LDCU.64 UR6, c[0x4][0x78] ;  /* 0x01000f00ff0677ac */ /* 0x000ea20008000a00 */
[----:B------:R-:W3:Y:S01]  /*7ff0*/  LDC.64 R2, c[0x4][R3] ;  /* 0x0100000003027b82 */ /* 0x000ee20000000a00 */
        /* <DEDUP_REMOVED lines=9> */
.L_x_138:
[----:B------:R-:W-:Y:S05]  /*8090*/  WARPSYNC.ALL ;  /* 0x0000000000007948 */ /* 0x000fea0003800000 */
[----:B------:R-:W-:Y:S01]  /*80a0*/  R2UR UR4, R34 ;  /* 0x00000000220472ca */ /* 0x000fe200000e0000 */
[----:B------:R-:W-:Y:S01]  /*80b0*/  BSSY.RECONVERGENT B0, `(.L_x_139) ;  /* 0x0000040000007945 */ /* 0x000fe20003800200 */
[----:B------:R-:W-:Y:S02]  /*80c0*/  ISETP.NE.AND P6, PT, R82, RZ, PT ;  /* 0x000000ff5200720c */ /* 0x000fe40003fc5270 */
[----:B------:R-:W-:Y:S02]  /*80d0*/  ISETP.NE.AND P0, PT, R77, RZ, PT ;  /* 0x000000ff4d00720c */ /* 0x000fe40003f05270 */
[----:B------:R-:W-:Y:S07]  /*80e0*/  MOV R20, UR38 ;  /* 0x0000002600147c02 */ /* 0x000fee0008000f00 */
[----:B--2---:R-:W1:Y:S02]  /*80f0*/  LDTM.x16 R4, tmem[UR4+0x20] ;  /* 0x00002004000479ee */ /* 0x004e640008240000 */
[----:B------:R-:W-:Y:S01]  /*8100*/  @P6 LEA R20, R20, UR36, 0x3 ;  /* 0x0000002414146c11 */ /* 0x000fe2000f8e18ff */
[C---:B-1----:R-:W-:Y:S01]  /*8110*/  FMUL R0, R33.reuse, R4 ;  /* 0x0000000421007220 */ /* 0x042fe20000400000 */
[C---:B------:R-:W-:Y:S01]  /*8120*/  FMUL R2, R33.reuse, R5 ;  /* 0x0000000521027220 */ /* 0x040fe20000400000 */
[C---:B------:R-:W-:Y:S01]  /*8130*/  FMUL R3, R33.reuse, R6 ;  /* 0x0000000621037220 */ /* 0x040fe20000400000 */
[----:B------:R-:W-:Y:S01]  /*8140*/  FMUL R7, R33, R7 ;  /* 0x0000000721077220 */ /* 0x000fe20000400000 */
[----:B----4-:R-:W-:Y:S01]  /*8150*/  FFMA R36, R35, R40, R0 ;  /* 0x0000002823247223 */ /* 0x010fe20000000000 */
        /* <DEDUP_REMOVED lines=53> */
.L_x_140:
[----:B------:R-:W-:Y:S05]  /*84b0*/  BSYNC.RECONVERGENT B0 ;  /* 0x0000000000007941 */ /* 0x000fea0003800200 */
.L_x_139:
[----:B------:R-:W-:Y:S01]  /*84c0*/  BAR.SYNC.DEFER_BLOCKING 0x1, 0x80 ;  /* 0x0042000000007b1d */ /* 0x000fe20000010000 */
[----:B------:R-:W-:Y:S01]  /*84d0*/  UIADD3 UR4, UPT, UPT, UR38, 0x1, URZ ;  /* 0x0000000126047890 */ /* 0x000fe2000fffe0ff */
[----:B------:R-:W-:Y:S03]  /*84e0*/  HFMA2 R87, -RZ, RZ, 0, 0 ;  /* 0x00000000ff577431 */ /* 0x000fe600000001ff */
        /* <DEDUP_REMOVED lines=19> */
.L_x_144:
[----:B------:R-:W-:Y:S05]  /*8620*/  BSYNC B0 ;  /* 0x0000000000007941 */ /* 0x000fea0003800000 */
.L_x_143:
[----:B------:R-:W-:Y:S01]  /*8630*/  ISETP.NE.AND P0, PT, R86, RZ, PT ;  /* 0x000000ff5600720c */ /* 0x000fe20003f05270 */
[----:B------:R-:W-:Y:S11]  /*8640*/  VIADD R84, R84, 0x1 ;  /* 0x0000000154547836 */ /* 0x000ff60000000000 */
[----:B------:R-:W-:Y:S01]  /*8650*/  @!UPT UIADD3 URZ, UPT, UPT, URZ, URZ, URZ ;  /* 0x000000fffffff290 */ /* 0x000fe2000fffe0ff */
[----:B------:R2:W4:Y:S04]  /*8660*/  @P0 LDS.128 R40, [R5] ;  /* 0x0000000005280984 */ /* 0x0005280000000c00 */
[----:B------:R2:W1:Y:S04]  /*8670*/  @P0 LDS.128 R44, [R4+0x10] ;  /* 0x00001000042c0984 */ /* 0x0004680000000c00 */
[----:B------:R2:W1:Y:S04]  /*8680*/  @P0 LDS.128 R48, [R3+0x20] ;  /* 0x0000200003300984 */ /* 0x0004680000000c00 */
[----:B------:R2:W1:Y:S01]  /*8690*/  @P0 LDS.128 R52, [R2+0x30] ;  /* 0x0000300002340984 */ /* 0x0004620000000c00 */
[C---:B------:R-:W-:Y:S04]  /*86a0*/  ISETP.NE.AND P0, PT, R84.reuse, 0x4, PT ;  /* 0x000000045400780c */ /* 0x040fe80003f05270 */
[----:B------:R-:W-:Y:S02]  /*86b0*/  SEL R84, R84, RZ, P0 ;  /* 0x000000ff54547207 */ /* 0x000fe40000000000 */
[----:B------:R-:W-:Y:S02]  /*86c0*/  SEL R87, RZ, 0x1, P0 ;  /* 0x00000001ff577807 */ /* 0x000fe40000000000 */
.L_x_142:
[----:B------:R-:W-:Y:S05]  /*86d0*/  BSYNC B1 ;  /* 0x0000000000017941 */ /* 0x000fea0003800000 */
.L_x_141:
        /* <DEDUP_REMOVED lines=21> */
.L_x_146:
        /* <DEDUP_REMOVED lines=54> */
[----:B------:R-:W-:Y:S01]  /*8b90*/  @P6 SHF.L.U32 R2, R87, 0x1f, RZ ;  /* 0x0000001f57026819 */ /* 0x000fe200000006ff */
        /* <DEDUP_REMOVED lines=11> */
.L_x_148:
[----:B------:R-:W-:Y:S05]  /*8c50*/  BSYNC.RECONVERGENT B0 ;  /* 0x0000000000007941 */ /* 0x000fea0003800200 */
.L_x_147:
        /* <DEDUP_REMOVED lines=18> */
[----:B------:R-:W-:Y:S04]  /*8d80*/  SHF.L.U32 R6, R87, 0x1f, RZ ;  /* 0x0000001f57067819 */ /* 0x000fe800000006ff */
[----:B------:R-:W1:Y:S02]  /*8d90*/  SYNCS.PHASECHK.TRANS64.TRYWAIT P0, [R0+URZ+0x20], R6 ;  /* 0x00002006000075a7 */ /* 0x000e6400080011ff */
[----:B-1----:R-:W-:Y:S05]  /*8da0*/  @!P0 BRA `(.L_x_153) ;  /* 0x0000002c007c8947 */ /* 0x002fea0003800000 */
.L_x_152:
[----:B------:R-:W-:Y:S05]  /*8db0*/  BSYNC B0 ;  /* 0x0000000000007941 */ /* 0x000fea0003800000 */
.L_x_151:
[----:B------:R-:W-:Y:S01]  /*8dc0*/  ISETP.NE.AND P0, PT, R86, RZ, PT ;  /* 0x000000ff5600720c */ /* 0x000fe20003f05270 */
[----:B------:R-:W-:Y:S11]  /*8dd0*/  VIADD R84, R84, 0x1 ;  /* 0x0000000154547836 */ /* 0x000ff60000000000 */
[----:B------:R-:W-:Y:S01]  /*8de0*/  @!UPT UIADD3 URZ, UPT, UPT, URZ, URZ, URZ ;  /* 0x000000fffffff290 */ /* 0x000fe2000fffe0ff */
[----:B------:R2:W4:Y:S04]  /*8df0*/  @P0 LDS.128 R40, [R5] ;  /* 0x0000000005280984 */ /* 0x0005280000000c00 */
[----:B------:R2:W2:Y:S04]  /*8e00*/  @P0 LDS.128 R44, [R4+0x10] ;  /* 0x00001000042c0984 */ /* 0x0004a80000000c00 */
[----:B------:R2:W2:Y:S04]  /*8e10*/  @P0 LDS.128 R48, [R3+0x20] ;  /* 0x0000200003300984 */ /* 0x0004a80000000c00 */
[----:B------:R2:W2:Y:S01]  /*8e20*/  @P0 LDS.128 R52, [R2+0x30] ;  /* 0x0000300002340984 */ /* 0x0004a20000000c00 */
[C---:B------:R-:W-:Y:S04]  /*8e30*/  ISETP.NE.AND P0, PT, R84.reuse, 0x4, PT ;  /* 0x000000045400780c */ /* 0x040fe80003f05270 */
[----:B-1----:R-:W-:Y:S02]  /*8e40*/  SEL R0, RZ, 0x1, P0 ;  /* 0x00000001ff007807 */ /* 0x002fe40000000000 */
[----:B------:R-:W-:Y:S02]  /*8e50*/  SEL R84, R84, RZ, P0 ;  /* 0x000000ff54547207 */ /* 0x000fe40000000000 */
[----:B------:R-:W-:Y:S02]  /*8e60*/  LOP3.LUT R87, R87, R0, RZ, 0x3c, !PT ;  /* 0x0000000057577212 */ /* 0x000fe400078e3cff */
.L_x_150:
[----:B------:R-:W-:Y:S05]  /*8e70*/  BSYNC B1 ;  /* 0x0000000000017941 */ /* 0x000fea0003800000 */
.L_x_149:
[----:B------:R-:W-:Y:S05]  /*8e80*/  VIADD R0, R34, 0x40 ;  /* 0x0000004022007836 */ /* 0x000fea0000000000 */
[----:B------:R-:W-:Y:S04]  /*8e90*/  SHF.R.U32.HI R0, RZ, 0x15, R0 ;  /* 0x00000015ff007819 */ /* 0x000fe80000011600 */
[----:B------:R-:W-:Y:S11]  /*8ea0*/  LOP3.LUT P0, RZ, R0, 0x3, R68, 0x48, !PT ;  /* 0x0000000300ff7812 */ /* 0x000ff60007804844 */
[----:B------:R-:W-:Y:S02]  /*8eb0*/  @!UPT UIADD3 URZ, UPT, UPT, URZ, URZ, URZ ;  /* 0x000000fffffff290 */ /* 0x000fe4000fffe0ff */
[----:B------:R-:W-:Y:S05]  /*8ec0*/  @!P0 BRA `(.L_x_154) ;  /* 0x0000000000408947 */ /* 0x000fea0003800000 */
[----:B------:R-:W5:Y:S01]  /*8ed0*/  LDCU.64 UR8, c[0x4][0x70] ;  /* 0x01000e00ff0877ac */ /* 0x000f620008000a00 */
[----:B--2---:R-:W-:Y:S01]  /*8ee0*/  MOV R3, 0x0 ;  /* 0x0000000000037802 */ /* 0x004fe20000000f00 */
[----:B-1----:R-:W-:Y:S02]  /*8ef0*/  HFMA2 R12, -RZ, RZ, 0, 5.9604644775390625e-08 ;  /* 0x00000001ff0c7431 */ /* 0x002fe400000001ff */
[----:B------:R-:W-:Y:S02]  /*8f00*/  IMAD.MOV.U32 R8, RZ, RZ, 0x192 ;  /* 0x00000192ff087424 */ /* 0x000fe400078e00ff */
[----:B------:R-:W-:Y:S01]  /*8f10*/  IMAD.MOV.U32 R13, RZ, RZ, RZ ;  /* 0x000000ffff0d7224 */ /* 0x000fe200078e00ff */
[----:B------:R-:W1:Y:S01]  /*8f20*/  LDCU.64 UR6, c[0x4][0x78] ;  /* 0x01000f00ff0677ac */ /* 0x000e620008000a00 */
[----:B------:R-:W2:Y:S01]  /*8f30*/  LDC.64 R2, c[0x4][R3] ;  /* 0x0100000003027b82 */ /* 0x000ea20000000a00 */
[----:B------:R-:W3:Y:S01]  /*8f40*/  LDCU.64 UR4, c[0x4][0x10] ;  /* 0x01000200ff0477ac */ /* 0x000ee20008000a00 */
[----:B-----5:R-:W-:Y:S01]  /*8f50*/  MOV R5, UR9 ;  /* 0x0000000900057c02 */ /* 0x020fe20008000f00 */
[----:B------:R-:W-:Y:S01]  /*8f60*/  IMAD.U32 R4, RZ, RZ, UR8 ;  /* 0x00000008ff047e24 */ /* 0x000fe2000f8e00ff */
[----:B-1----:R-:W-:Y:S01]  /*8f70*/  MOV R7, UR7 ;  /* 0x0000000700077c02 */ /* 0x002fe20008000f00 */
[----:B------:R-:W-:Y:S01]  /*8f80*/  IMAD.U32 R6, RZ, RZ, UR6 ;  /* 0x00000006ff067e24 */ /* 0x000fe2000f8e00ff */
[----:B---3--:R-:W-:Y:S01]  /*8f90*/  MOV R11, UR5 ;  /* 0x00000005000b7c02 */ /* 0x008fe20008000f00 */
[----:B------:R-:W-:Y:S02]  /*8fa0*/  IMAD.U32 R10, RZ, RZ, UR4 ;  /* 0x00000004ff0a7e24 */ /* 0x000fe4000f8e00ff */
[----:B------:R-:W-:Y:S07]  /*8fb0*/  LEPC R20, `(.L_x_154) ;  /* 0x000000001014794e */ /* 0x000fee0000000000 */
[----:B--2-4-:R-:W-:Y:S05]  /*8fc0*/  CALL.ABS.NOINC R2 ;  /* 0x0000000002007343 */ /* 0x014fea0003c00000 */
.L_x_154:
[----:B------:R-:W-:Y:S05]  /*8fd0*/  WARPSYNC.ALL ;  /* 0x0000000000007948 */ /* 0x000fea0003800000 */
[----:B------:R-:W-:Y:S01]  /*8fe0*/  R2UR UR4, R34 ;  /* 0x00000000220472ca */ /* 0x000fe200000e0000 */
[----:B------:R-:W-:Y:S01]  /*8ff0*/  BSSY.RECONVERGENT B0, `(.L_x_155) ;  /* 0x0000043000007945 */ /* 0x000fe20003800200 */
[----:B------:R-:W-:Y:S02]  /*9000*/  ISETP.NE.AND P6, PT, R82, RZ, PT ;  /* 0x000000ff5200720c */ /* 0x000fe40003fc5270 */
[----:B------:R-:W-:Y:S02]  /*9010*/  ISETP.NE.AND P0, PT, R77, RZ, PT ;  /* 0x000000ff4d00720c */ /* 0x000fe40003f05270 */
[----:B------:R-:W-:Y:S07]  /*9020*/  MOV R20, UR38 ;  /* 0x0000002600147c02 */ /* 0x000fee0008000f00 */
[----:B-12---:R-:W1:Y:S02]  /*9030*/  LDTM.x16 R4, tmem[UR4+0x40] ;  /* 0x00004004000479ee */ /* 0x006e640008240000 */
        /* <DEDUP_REMOVED lines=50> */
[----:B------:R-:W-:Y:S02]  /*9360*/  UIADD3 UR4, UPT, UPT, UR36, 0x200, URZ ;  /* 0x0000020024047890 */ /* 0x000fe4000fffe0ff */
[----:B------:R-:W-:Y:S01]  /*9370*/  UIADD3 UR9, UPT, UPT, UR41, 0x40, URZ ;  /* 0x0000004029097890 */ /* 0x000fe2000fffe0ff */
[----:B------:R-:W-:Y:S01]  /*9380*/  UMOV UR10, UR42 ;  /* 0x0000002a000a7c82 */ /* 0x000fe20008000000 */
[----:B------:R-:W-:Y:S02]  /*9390*/  UMOV UR11, UR60 ;  /* 0x0000003c000b7c82 */ /* 0x000fe40008000000 */
        /* <DEDUP_REMOVED lines=8> */
.L_x_156:
[----:B------:R-:W-:Y:S05]  /*9420*/  BSYNC.RECONVERGENT B0 ;  /* 0x0000000000007941 */ /* 0x000fea0003800200 */
.L_x_155:
        /* <DEDUP_REMOVED lines=21> */
.L_x_160:
[----:B------:R-:W-:Y:S05]  /*9580*/  BSYNC B0 ;  /* 0x0000000000007941 */ /* 0x000fea0003800000 */
.L_x_159:
        /* <DEDUP_REMOVED lines=11> */
.L_x_158:
[----:B------:R-:W-:Y:S05]  /*9640*/  BSYNC B1 ;  /* 0x0000000000017941 */ /* 0x000fea0003800000 */
.L_x_157:
        /* <DEDUP_REMOVED lines=21> */
.L_x_162:
        /* <DEDUP_REMOVED lines=66> */
.L_x_164:
[----:B------:R-:W-:Y:S05]  /*9bc0*/  BSYNC.RECONVERGENT B0 ;  /* 0x0000000000007941 */ /* 0x000fea0003800200 */
.L_x_163:
        /* <DEDUP_REMOVED lines=21> */
.L_x_168:
[----:B------:R-:W-:Y:S05]  /*9d20*/  BSYNC B0 ;  /* 0x0000000000007941 */ /* 0x000fea0003800000 */
.L_x_167:
        /* <DEDUP_REMOVED lines=11> */
.L_x_166:
[----:B------:R-:W-:Y:S05]  /*9de0*/  BSYNC B1 ;  /* 0x0000000000017941 */ /* 0x000fea0003800000 */
.L_x_165:
        /* <DEDUP_REMOVED lines=21> */
.L_x_170:
        /* <DEDUP_REMOVED lines=66> */
.L_x_172:
[----:B------:R-:W-:Y:S05]  /*a360*/  BSYNC.RECONVERGENT B0 ;  /* 0x0000000000007941 */ /* 0x000fea0003800200 */
.L_x_171:
        /* <DEDUP_REMOVED lines=21> */
.L_x_176:
[----:B------:R-:W-:Y:S05]  /*a4c0*/  BSYNC B0 ;  /* 0x0000000000007941 */ /* 0x000fea0003800000 */
.L_x_175:
[----:B------:R-:W-:Y:S11]  /*a4d0*/  ISETP.NE.AND P0, PT, R86, RZ, PT ;  /* 0x000000ff5600720c */ /* 0x000ff60003f05270 */
[----:B------:R-:W-:Y:S02]  /*a4e0*/  @!UPT UIADD3 URZ, UPT, UPT, URZ, URZ, URZ ;  /* 0x000000fffffff290 */ /* 0x000fe4000fffe0ff */
[----:B------:R2:W4:Y:S04]  /*a4f0*/  @P0 LDS.128 R40, [R4] ;  /* 0x0000000004280984 */ /* 0x0005280000000c00 */
[----:B------:R2:W1:Y:S04]  /*a500*/  @P0 LDS.128 R44, [R3+0x10] ;  /* 0x00001000032c0984 */ /* 0x0004680000000c00 */
[----:B------:R2:W1:Y:S04]  /*a510*/  @P0 LDS.128 R48, [R2+0x20] ;  /* 0x0000200002300984 */ /* 0x0004680000000c00 */
[----:B------:R2:W1:Y:S02]  /*a520*/  @P0 LDS.128 R52, [R84+0x30] ;  /* 0x0000300054340984 */ /* 0x0004640000000c00 */
.L_x_174:
[----:B------:R-:W-:Y:S05]  /*a530*/  BSYNC B1 ;  /* 0x0000000000017941 */ /* 0x000fea0003800000 */
.L_x_173:
        /* <DEDUP_REMOVED lines=21> */
.L_x_178:
[----:B------:R-:W-:Y:S01]  /*a690*/  ISETP.NE.AND P0, PT, R77, RZ, PT ;  /* 0x000000ff4d00720c */ /* 0x000fe20003f05270 */
[----:B------:R-:W-:Y:S05]  /*a6a0*/  WARPSYNC.ALL ;  /* 0x0000000000007948 */ /* 0x000fea0003800000 */
[----:B------:R-:W-:Y:S01]  /*a6b0*/  R2UR UR4, R34 ;  /* 0x00000000220472ca */ /* 0x000fe200000e0000 */
[----:B------:R-:W-:Y:S01]  /*a6c0*/  BSSY.RECONVERGENT B0, `(.L_x_179) ;  /* 0x000003b000007945 */ /* 0x000fe20003800200 */
[----:B------:R-:W-:Y:S04]  /*a6d0*/  IADD3 R83, PT, PT, R83, 0xb0, RZ ;  /* 0x000000b053537810 */ /* 0x000fe80007ffe0ff */
[----:B------:R-:W-:Y:S07]  /*a6e0*/  LOP3.LUT R83, R83, 0xfefffff8, RZ, 0xc0, !PT ;  /* 0xfefffff853537812 */ /* 0x000fee00078ec0ff */
[----:B--2---:R-:W1:Y:S01]  /*a6f0*/  LDTM.x16 R4, tmem[UR4+0x70] ;  /* 0x00007004000479ee */ /* 0x004e620008240000 */
[----:B------:R-:W-:Y:S01]  /*a700*/  NOP ;  /* 0x0000000000007918 */ /* 0x000fe20000000000 */
[----:B-1----:R1:W-:Y:S01]  /*a710*/  SYNCS.ARRIVE.TRANS64.RED.A1T0 RZ, [R83+URZ], RZ ;  /* 0x000000ff53ff79a7 */ /* 0x0023e200081004ff */
[C---:B------:R-:W-:Y:S01]  /*a720*/  FMUL R0, R33.reuse, R4 ;  /* 0x0000000421007220 */ /* 0x040fe20000400000 */
        /* <DEDUP_REMOVED lines=52> */
.L_x_180:
[----:B------:R-:W-:Y:S05]  /*aa70*/  BSYNC.RECONVERGENT B0 ;  /* 0x0000000000007941 */ /* 0x000fea0003800200 */
.L_x_179:
[----:B------:R-:W-:Y:S01]  /*aa80*/  BAR.SYNC.DEFER_BLOCKING 0x1, 0x80 ;  /* 0x0042000000007b1d */ /* 0x000fe20000010000 */
[----:B------:R-:W-:Y:S01]  /*aa90*/  UISETP.NE.AND UP0, UPT, UR39, -0x8, UPT ;  /* 0xfffffff82700788c */ /* 0x000fe2000bf05270 */
[----:B------:R-:W-:Y:S08]  /*aaa0*/  IADD3 R31, PT, PT, R31, 0x1, RZ ;  /* 0x000000011f1f7810 */ /* 0x000ff00007ffe0ff */
[----:B------:R-:W-:Y:S05]  /*aab0*/  BRA.U !UP0, `(.L_x_181) ;  /* 0x0000000108287547 */ /* 0x000fea000b800000 */
[----:B------:R-:W-:Y:S01]  /*aac0*/  ISETP.NE.AND P0, PT, R82, RZ, PT ;  /* 0x000000ff5200720c */ /* 0x000fe20003f05270 */
[----:B------:R-:W-:Y:S01]  /*aad0*/  IMAD.U32 R2, RZ, RZ, UR37 ;  /* 0x00000025ff027e24 */ /* 0x000fe2000f8e00ff */
[----:B------:R-:W-:Y:S01]  /*aae0*/  UIADD3 UR4, UPT, UPT, UR37, 0x1, URZ ;  /* 0x0000000125047890 */ /* 0x000fe2000fffe0ff */
[----:B------:R-:W-:Y:S03]  /*aaf0*/  IMAD.U32 R0, RZ, RZ, UR46 ;  /* 0x0000002eff007e24 */ /* 0x000fe6000f8e00ff */
[----:B------:R-:W-:Y:S04]  /*ab00*/  UISETP.NE.AND UP0, UPT, UR4, 0x4, UPT ;  /* 0x000000040400788c */ /* 0x000fe8000bf05270 */
[----:B------:R-:W-:Y:S03]  /*ab10*/  USEL UR37, UR4, URZ, UP0 ;  /* 0x000000ff04257287 */ /* 0x000fe60008000000 */
[----:B------:R-:W-:Y:S05]  /*ab20*/  @P0 LEA R2, R2, UR36, 0x3 ;  /* 0x0000002402020c11 */ /* 0x000fea000f8e18ff */
[----:B------:R-:W-:Y:S05]  /*ab30*/  @P0 VIADD R2, R2, 0x40 ;  /* 0x0000004002020836 */ /* 0x000fea0000000000 */
[----:B------:R-:W-:Y:S04]  /*ab40*/  @P0 PRMT R0, R0, 0x654, R2 ;  /* 0x0000065400000816 */ /* 0x000fe80000000002 */
[----:B------:R2:W-:Y:S03]  /*ab50*/  @P0 SYNCS.ARRIVE.TRANS64.RED.A1T0 RZ, [R0+URZ], RZ ;  /* 0x000000ff00ff09a7 */ /* 0x0005e600081004ff */
.L_x_181:
[----:B------:R-:W-:Y:S01]  /*ab60*/  ISETP.NE.AND P2, PT, R78, RZ, PT ;  /* 0x000000ff4e00720c */ /* 0x000fe20003f45270 */
[----:B------:R-:W-:Y:S01]  /*ab70*/  UIADD3 UR39, UPT, UPT, UR39, 0x8, URZ ;  /* 0x0000000827277890 */ /* 0x000fe2000fffe0ff */
[----:B------:R-:W-:Y:S01]  /*ab80*/  ISETP.NE.AND P0, PT, R80, 0x2, PT ;  /* 0x000000025000780c */ /* 0x000fe20003f05270 */
[----:B-1----:R-:W-:Y:S01]  /*ab90*/  IMAD.IADD R15, R29, 0x1, R62 ;  /* 0x000000011d0f7824 */ /* 0x002fe200078e023e */
[----:B------:R-:W-:Y:S01]  /*aba0*/  ISETP.NE.AND P1, PT, R31, 0x4, PT ;  /* 0x000000041f00780c */ /* 0x000fe20003f25270 */
[----:B------:R-:W-:Y:S01]  /*abb0*/  IMAD.IADD R14, R30, 0x1, R63 ;  /* 0x000000011e0e7824 */ /* 0x000fe200078e023f */
[----:B------:R-:W-:Y:S02]  /*abc0*/  SEL R2, RZ, 0x1, P0 ;  /* 0x00000001ff027807 */ /* 0x000fe40000000000 */
[----:B--2---:R-:W-:Y:S02]  /*abd0*/  SEL R0, RZ, 0x1, P1 ;  /* 0x00000001ff007807 */ /* 0x004fe40000800000 */
[----:B------:R-:W-:Y:S02]  /*abe0*/  LOP3.LUT R71, R71, R2, RZ, 0x3c, !PT ;  /* 0x0000000247477212 */ /* 0x000fe400078e3cff */
[----:B------:R-:W-:Y:S02]  /*abf0*/  LOP3.LUT R72, R72, R0, RZ, 0x3c, !PT ;  /* 0x0000000048487212 */ /* 0x000fe400078e3cff */
[----:B------:R-:W-:Y:S02]  /*ac00*/  @P2 R2UR UR60, R70 ;  /* 0x00000000463c22ca */ /* 0x000fe400000e0000 */
[----:B------:R-:W-:Y:S02]  /*ac10*/  SEL R80, R80, RZ, P0 ;  /* 0x000000ff50507207 */ /* 0x000fe40000000000 */
[----:B------:R-:W-:Y:S01]  /*ac20*/  SEL R31, R31, RZ, P1 ;  /* 0x000000ff1f1f7207 */ /* 0x000fe20000800000 */
[----:B------:R-:W-:Y:S10]  /*ac30*/  @P2 BRA `(.L_x_182) ;  /* 0xffffffb400ac2947 */ /* 0x000ff4000383ffff */
[----:B------:R-:W-:-:S09]  /*ac40*/  UISETP.NE.AND UP0, UPT, UR47, URZ, UPT ;  /* 0x000000ff2f00728c */ /* 0x000fd2000bf05270 */
[----:B------:R-:W-:Y:S05]  /*ac50*/  BRA.U !UP0, `(.L_x_183) ;  /* 0x0000000108487547 */ /* 0x000fea000b800000 */
[----:B------:R-:W1:Y:S02]  /*ac60*/  LDCU.64 UR4, c[0x0][0x890] ;  /* 0x00011200ff0477ac */ /* 0x000e640008000a00 */
[----:B-1----:R-:W-:-:S04]  /*ac70*/  UISETP.NE.U32.AND UP0, UPT, UR4, URZ, UPT ;  /* 0x000000ff0400728c */ /* 0x002fc8000bf05070 */
[----:B------:R-:W-:-:S09]  /*ac80*/  UISETP.NE.AND.EX UP0, UPT, UR5, URZ, UPT, UP0 ;  /* 0x000000ff0500728c */ /* 0x000fd2000bf05300 */
[----:B------:R-:W-:Y:S05]  /*ac90*/  BRA.U UP0, `(.L_x_184) ;  /* 0x00000001000c7547 */ /* 0x000fea000b800000 */
[----:B------:R-:W-:-:S13]  /*aca0*/  FSETP.NEU.AND P0, PT, R35, RZ, PT ;  /* 0x000000ff2300720b */ /* 0x000fda0003f0d000 */
[----:B------:R-:W-:Y:S05]  /*acb0*/  @!P0 EXIT ;  /* 0x000000000000894d */ /* 0x000fea0003800000 */
[----:B------:R-:W-:Y:S05]  /*acc0*/  BRA `(.L_x_183) ;  /* 0x00000000002c7947 */ /* 0x000fea0003800000 */
.L_x_184:
[----:B------:R-:W-:Y:S01]  /*acd0*/  ISETP.NE.AND P0, PT, R79, RZ, PT ;  /* 0x000000ff4f00720c */ /* 0x000fe20003f05270 */
[----:B------:R-:W-:-:S12]  /*ace0*/  BSSY.RECONVERGENT B0, `(.L_x_183) ;  /* 0x0000009000007945 */ /* 0x000fd80003800200 */
[----:B------:R-:W-:Y:S05]  /*acf0*/  @P0 BRA `(.L_x_185) ;  /* 0x0000000000140947 */ /* 0x000fea0003800000 */
[----:B------:R-:W1:Y:S02]  /*ad00*/  LDCU.64 UR4, c[0x0][0x888] ;  /* 0x00011100ff0477ac */ /* 0x000e640008000a00 */
[----:B-1----:R-:W-:-:S04]  /*ad10*/  ISETP.NE.U32.AND P0, PT, RZ, UR4, PT ;  /* 0x00000004ff007c0c */ /* 0x002fc8000bf05070 */
[----:B------:R-:W-:-:S13]  /*ad20*/  ISETP.NE.AND.EX P0, PT, RZ, UR5, PT, P0 ;  /* 0x00000005ff007c0c */ /* 0x000fda000bf05300 */
[----:B------:R-:W-:Y:S05]  /*ad30*/  @!P0 EXIT ;  /* 0x000000000000894d */ /* 0x000fea0003800000 */
[----:B------:R-:W-:Y:S05]  /*ad40*/  BRA `(.L_x_186) ;  /* 0x0000000000087947 */ /* 0x000fea0003800000 */
.L_x_185:
[----:B------:R-:W-:-:S13]  /*ad50*/  FSETP.NEU.AND P0, PT, R35, RZ, PT ;  /* 0x000000ff2300720b */ /* 0x000fda0003f0d000 */
[----:B------:R-:W-:Y:S05]  /*ad60*/  @!P0 EXIT ;  /* 0x000000000000894d */ /* 0x000fea0003800000 */
.L_x_186:
[----:B------:R-:W-:Y:S05]  /*ad70*/  BSYNC.RECONVERGENT B0 ;  /* 0x0000000000007941 */ /* 0x000fea0003800200 */
.L_x_183:
[----:B------:R-:W-:Y:S01]  /*ad80*/  ULEA UR4, UR37, UR36, 0x3 ;  /* 0x0000002425047291 */ /* 0x000fe2000f8e18ff */
[----:B------:R-:W-:-:S04]  /*ad90*/  DEPBAR.LE SB0, 0x0 ;  /* 0x000080000000791a */ /* 0x000fc80000000000 */
[----:B------:R-:W-:-:S04]  /*ada0*/  UIADD3 UR4, UPT, UPT, UR4, 0x40, URZ ;  /* 0x0000004004047890 */ /* 0x000fc8000fffe0ff */
[----:B------:R-:W-:-:S09]  /*adb0*/  UPRMT UR4, UR46, 0x654, UR4 ;  /* 0x000006542e047896 */ /* 0x000fd20008000004 */
[----:B------:R-:W-:Y:S01]  /*adc0*/  SYNCS.ARRIVE.TRANS64.RED.A1T0 RZ, [UR4], RZ ;  /* 0x000000ffffff79a7 */ /* 0x000fe20008100404 */
[----:B------:R-:W-:Y:S05]  /*add0*/  EXIT ;  /* 0x000000000000794d */ /* 0x000fea0003800000 */
.L_x_24:
[----:B--2---:R2:W4:Y:S02]  /*ade0*/  SYNCS.PHASECHK.TRANS64.TRYWAIT P0, [R2+URZ+0xe0], R3 ;  /* 0x0000e003020075a7 */ /* 0x00452400080011ff */
[----:B----4-:R-:W-:Y:S05]  /*adf0*/  @!P0 NANOSLEEP.SYNCS 0x989680 ;  /* 0x009896800000895d */ /* 0x010fea0003900000 */
[----:B------:R-:W4:Y:S02]  /*ae00*/  @!P0 SYNCS.PHASECHK.TRANS64 P0, [R2+URZ+0xe0], R3 ;  /* 0x0000e003020085a7 */ /* 0x000f2400080010ff */
[----:B----4-:R-:W-:Y:S05]  /*ae10*/  @!P0 BRA `(.L_x_24) ;  /* 0xfffffffc00f08947 */ /* 0x010fea000383ffff */
[----:B------:R-:W-:Y:S05]  /*ae20*/  BRA `(.L_x_187) ;  /* 0xffffff6800747947 */ /* 0x000fea000383ffff */
.L_x_27:
[----:B------:R-:W-:-:S07]  /*ae30*/  MOV R2, UR7 ;  /* 0x0000000700027c02 */ /* 0x000fce0008000f00 */
.L_x_188:
[----:B-1----:R1:W2:Y:S02]  /*ae40*/  SYNCS.PHASECHK.TRANS64.TRYWAIT P0, [R2+URZ+0x10], R4 ;  /* 0x00001004020075a7 */ /* 0x0022a400080011ff */
[----:B--2---:R-:W-:Y:S05]  /*ae50*/  @!P0 NANOSLEEP.SYNCS 0x989680 ;  /* 0x009896800000895d */ /* 0x004fea0003900000 */
[----:B------:R-:W2:Y:S02]  /*ae60*/  @!P0 SYNCS.PHASECHK.TRANS64 P0, [R2+URZ+0x10], R4 ;  /* 0x00001004020085a7 */ /* 0x000ea400080010ff */
[----:B--2---:R-:W-:Y:S05]  /*ae70*/  @!P0 BRA `(.L_x_188) ;  /* 0xfffffffc00f08947 */ /* 0x004fea000383ffff */
[----:B------:R-:W-:Y:S05]  /*ae80*/  BRA `(.L_x_26) ;  /* 0xffffff6800dc7947 */ /* 0x000fea000383ffff */
.L_x_36:
[----:B------:R-:W-:-:S07]  /*ae90*/  MOV R2, UR7 ;  /* 0x0000000700027c02 */ /* 0x000fce0008000f00 */
.L_x_189:
[----:B-1----:R1:W2:Y:S02]  /*aea0*/  SYNCS.PHASECHK.TRANS64.TRYWAIT P0, [R2+URZ+0x10], R4 ;  /* 0x00001004020075a7 */ /* 0x0022a400080011ff */
[----:B--2---:R-:W-:Y:S05]  /*aeb0*/  @!P0 NANOSLEEP.SYNCS 0x989680 ;  /* 0x009896800000895d */ /* 0x004fea0003900000 */
[----:B------:R-:W2:Y:S02]  /*aec0*/  @!P0 SYNCS.PHASECHK.TRANS64 P0, [R2+URZ+0x10], R4 ;  /* 0x00001004020085a7 */ /* 0x000ea400080010ff */
[----:B--2---:R-:W-:Y:S05]  /*aed0*/  @!P0 BRA `(.L_x_189) ;  /* 0xfffffffc00f08947 */ /* 0x004fea000383ffff */
[----:B------:R-:W-:Y:S05]  /*aee0*/  BRA `(.L_x_35) ;  /* 0xffffff7000307947 */ /* 0x000fea000383ffff */
.L_x_43:
[----:B-1----:R1:W2:Y:S02]  /*aef0*/  SYNCS.PHASECHK.TRANS64.TRYWAIT P0, [R2+URZ+0x70], R3 ;  /* 0x00007003020075a7 */ /* 0x0022a400080011ff */
[----:B--2---:R-:W-:Y:S05]  /*af00*/  @!P0 NANOSLEEP.SYNCS 0x989680 ;  /* 0x009896800000895d */ /* 0x004fea0003900000 */
[----:B------:R-:W2:Y:S02]  /*af10*/  @!P0 SYNCS.PHASECHK.TRANS64 P0, [R2+URZ+0x70], R3 ;  /* 0x00007003020085a7 */ /* 0x000ea400080010ff */
[----:B--2---:R-:W-:Y:S05]  /*af20*/  @!P0 BRA `(.L_x_43) ;  /* 0xfffffffc00f08947 */ /* 0x004fea000383ffff */
[----:B------:R-:W-:Y:S05]  /*af30*/  BRA `(.L_x_190) ;  /* 0xffffff7400647947 */ /* 0x000fea000383ffff */
.L_x_47:
[----:B---3--:R-:W-:-:S07]  /*af40*/  MOV R0, UR4 ;  /* 0x0000000400007c02 */ /* 0x008fce0008000f00 */
.L_x_191:
[----:B-1----:R1:W2:Y:S02]  /*af50*/  SYNCS.PHASECHK.TRANS64.TRYWAIT P0, [R0+URZ], R2 ;  /* 0x00000002000075a7 */ /* 0x0022a400080011ff */
[----:B--2---:R-:W-:Y:S05]  /*af60*/  @!P0 NANOSLEEP.SYNCS 0x989680 ;  /* 0x009896800000895d */ /* 0x004fea0003900000 */
[----:B------:R-:W2:Y:S02]  /*af70*/  @!P0 SYNCS.PHASECHK.TRANS64 P0, [R0+URZ], R2 ;  /* 0x00000002000085a7 */ /* 0x000ea400080010ff */
[----:B--2---:R-:W-:Y:S05]  /*af80*/  @!P0 BRA `(.L_x_191) ;  /* 0xfffffffc00f08947 */ /* 0x004fea000383ffff */
[----:B------:R-:W-:Y:S05]  /*af90*/  BRA `(.L_x_192) ;  /* 0xffffff7800d47947 */ /* 0x000fea000383ffff */
.L_x_50:
[----:B-1----:R1:W2:Y:S02]  /*afa0*/  SYNCS.PHASECHK.TRANS64.TRYWAIT P0, [R0+URZ+0xd0], R4 ;  /* 0x0000d004000075a7 */ /* 0x0022a400080011ff */
[----:B--2---:R-:W-:Y:S05]  /*afb0*/  @!P0 NANOSLEEP.SYNCS 0x989680 ;  /* 0x009896800000895d */ /* 0x004fea0003900000 */
[----:B------:R-:W2:Y:S02]  /*afc0*/  @!P0 SYNCS.PHASECHK.TRANS64 P0, [R0+URZ+0xd0], R4 ;  /* 0x0000d004000085a7 */ /* 0x000ea400080010ff */
[----:B--2---:R-:W-:Y:S05]  /*afd0*/  @!P0 BRA `(.L_x_50) ;  /* 0xfffffffc00f08947 */ /* 0x004fea000383ffff */
[----:B------:R-:W-:Y:S05]  /*afe0*/  BRA `(.L_x_193) ;  /* 0xffffff7c00347947 */ /* 0x000fea000383ffff */
.L_x_51:
[----:B------:R-:W-:-:S07]  /*aff0*/  MOV R0, UR4 ;  /* 0x0000000400007c02 */ /* 0x000fce0008000f00 */
.L_x_194:
[----:B-1----:R1:W2:Y:S02]  /*b000*/  SYNCS.PHASECHK.TRANS64.TRYWAIT P0, [R0+URZ+0x80], R5 ;  /* 0x00008005000075a7 */ /* 0x0022a400080011ff */
[----:B--2---:R-:W-:Y:S05]  /*b010*/  @!P0 NANOSLEEP.SYNCS 0x989680 ;  /* 0x009896800000895d */ /* 0x004fea0003900000 */
[----:B------:R-:W2:Y:S02]  /*b020*/  @!P0 SYNCS.PHASECHK.TRANS64 P0, [R0+URZ+0x80], R5 ;  /* 0x00008005000085a7 */ /* 0x000ea400080010ff */
[----:B--2---:R-:W-:Y:S05]  /*b030*/  @!P0 BRA `(.L_x_194) ;  /* 0xfffffffc00f08947 */ /* 0x004fea000383ffff */
[----:B------:R-:W-:Y:S05]  /*b040*/  BRA `(.L_x_195) ;  /* 0xffffff7c00447947 */ /* 0x000fea000383ffff */
.L_x_52:
[----:B-1----:R1:W2:Y:S02]  /*b050*/  SYNCS.PHASECHK.TRANS64.TRYWAIT P1, [R0+URZ+0x70], R4 ;  /* 0x00007004000075a7 */ /* 0x0022a400080211ff */
[----:B--2---:R-:W-:Y:S05]  /*b060*/  @!P1 NANOSLEEP.SYNCS 0x989680 ;  /* 0x009896800000995d */ /* 0x004fea0003900000 */
[----:B------:R-:W2:Y:S02]  /*b070*/  @!P1 SYNCS.PHASECHK.TRANS64 P1, [R0+URZ+0x70], R4 ;  /* 0x00007004000095a7 */ /* 0x000ea400080210ff */
[----:B--2---:R-:W-:Y:S05]  /*b080*/  @!P1 BRA `(.L_x_52) ;  /* 0xfffffffc00f09947 */ /* 0x004fea000383ffff */
[----:B------:R-:W-:Y:S05]  /*b090*/  BRA `(.L_x_196) ;  /* 0xffffff7c00747947 */ /* 0x000fea000383ffff */
.L_x_55:
[----:B------:R-:W-:-:S07]  /*b0a0*/  MOV R0, UR4 ;  /* 0x0000000400007c02 */ /* 0x000fce0008000f00 */
.L_x_197:
[----:B-1----:R1:W2:Y:S02]  /*b0b0*/  SYNCS.PHASECHK.TRANS64.TRYWAIT P0, [R0+URZ+0x80], R2 ;  /* 0x00008002000075a7 */ /* 0x0022a400080011ff */
[----:B--2---:R-:W-:Y:S05]  /*b0c0*/  @!P0 NANOSLEEP.SYNCS 0x989680 ;  /* 0x009896800000895d */ /* 0x004fea0003900000 */
[----:B------:R-:W2:Y:S02]  /*b0d0*/  @!P0 SYNCS.PHASECHK.TRANS64 P0, [R0+URZ+0x80], R2 ;  /* 0x00008002000085a7 */ /* 0x000ea400080010ff */
[----:B--2---:R-:W-:Y:S05]  /*b0e0*/  @!P0 BRA `(.L_x_197) ;  /* 0xfffffffc00f08947 */ /* 0x004fea000383ffff */
[----:B------:R-:W-:Y:S05]  /*b0f0*/  BRA `(.L_x_54) ;  /* 0xffffff7c00c87947 */ /* 0x000fea000383ffff */
.L_x_64:
[----:B-1----:R-:W-:-:S04]  /*b100*/  MOV R4, UR5 ;  /* 0x0000000500047c02 */ /* 0x002fc80008000f00 */
[----:B------:R1:W2:Y:S03]  /*b110*/  SYNCS.PHASECHK.TRANS64.TRYWAIT P0, [R4+URZ+0x8], R5 ;  /* 0x00000805040075a7 */ /* 0x0002a600080011ff */
[----:B--2---:R-:W-:Y:S05]  /*b120*/  @!P0 NANOSLEEP.SYNCS 0x989680 ;  /* 0x009896800000895d */ /* 0x004fea0003900000 */
[----:B------:R-:W2:Y:S02]  /*b130*/  @!P0 SYNCS.PHASECHK.TRANS64 P0, [R4+URZ+0x8], R5 ;  /* 0x00000805040085a7 */ /* 0x000ea400080010ff */
[----:B--2---:R-:W-:Y:S05]  /*b140*/  @!P0 BRA `(.L_x_64) ;  /* 0xfffffffc00ec8947 */ /* 0x004fea000383ffff */
[----:B------:R-:W-:Y:S05]  /*b150*/  BRA `(.L_x_63) ;  /* 0xffffff8000847947 */ /* 0x000fea000383ffff */
.L_x_66:
[----:B------:R-:W-:Y:S01]  /*b160*/  BSSY B0, `(.L_x_198) ;  /* 0x0000006000007945 */ /* 0x000fe20003800000 */
[----:B------:R-:W-:-:S07]  /*b170*/  MOV R15, 0xffffffff ;  /* 0xffffffff000f7802 */ /* 0x000fce0000000f00 */
[----:B-1---5:R-:W-:Y:S05]  /*b180*/  WARPSYNC.COLLECTIVE R15, `(.L_x_199) ;  /* 0x000000000f0c7348 */ /* 0x022fea0003c00000 */
[----:B------:R-:W-:Y:S02]  /*b190*/  ELECT P6, UR79, PT ;  /* 0x00000000004f782f */ /* 0x000fe400038c0000 */
[----:B------:R-:W-:Y:S01]  /*b1a0*/  MOV R14, UR79 ;  /* 0x0000004f000e7c02 */ /* 0x000fe20008000f00 */
[----:B-1---5:R-:W-:Y:S10]  /*b1b0*/  ENDCOLLECTIVE ;  /* 0x000000000000791b */ /* 0x022ff40003800000 */
.L_x_199:
[----:B------:R-:W-:Y:S05]  /*b1c0*/  BSYNC B0 ;  /* 0x0000000000007941 */ /* 0x000fea0003800000 */
.L_x_198:
[----:B------:R-:W-:Y:S05]  /*b1d0*/  BRA `(.L_x_200) ;  /* 0xffffff8000b87947 */ /* 0x000fea000383ffff */
.L_x_68:
[----:B-1----:R-:W-:-:S04]  /*b1e0*/  MOV R2, UR5 ;  /* 0x0000000500027c02 */ /* 0x002fc80008000f00 */
[----:B------:R1:W2:Y:S03]  /*b1f0*/  SYNCS.PHASECHK.TRANS64.TRYWAIT P0, [R2+URZ+0x8], R3 ;  /* 0x00000803020075a7 */ /* 0x0002a600080011ff */
[----:B--2---:R-:W-:Y:S05]  /*b200*/  @!P0 NANOSLEEP.SYNCS 0x989680 ;  /* 0x009896800000895d */ /* 0x004fea0003900000 */
[----:B------:R-:W2:Y:S02]  /*b210*/  @!P0 SYNCS.PHASECHK.TRANS64 P0, [R2+URZ+0x8], R3 ;  /* 0x00000803020085a7 */ /* 0x000ea400080010ff */
[----:B--2---:R-:W-:Y:S05]  /*b220*/  @!P0 BRA `(.L_x_68) ;  /* 0xfffffffc00ec8947 */ /* 0x004fea000383ffff */
[----:B------:R-:W-:Y:S05]  /*b230*/  BRA `(.L_x_67) ;  /* 0xffffff8000bc7947 */ /* 0x000fea000383ffff */
.L_x_69:
[----:B-1----:R1:W2:Y:S02]  /*b240*/  SYNCS.PHASECHK.TRANS64.TRYWAIT P0, [R0+URZ+0x70], R4 ;  /* 0x00007004000075a7 */ /* 0x0022a400080011ff */
[----:B--2---:R-:W-:Y:S05]  /*b250*/  @!P0 NANOSLEEP.SYNCS 0x989680 ;  /* 0x009896800000895d */ /* 0x004fea0003900000 */
[----:B------:R-:W2:Y:S02]  /*b260*/  @!P0 SYNCS.PHASECHK.TRANS64 P0, [R0+URZ+0x70], R4 ;  /* 0x00007004000085a7 */ /* 0x000ea400080010ff */
[----:B--2---:R-:W-:Y:S05]  /*b270*/  @!P0 BRA `(.L_x_69) ;  /* 0xfffffffc00f08947 */ /* 0x004fea000383ffff */
[----:B------:R-:W-:Y:S05]  /*b280*/  BRA `(.L_x_201) ;  /* 0xffffff8400cc7947 */ /* 0x000fea000383ffff */
.L_x_71:
[----:B------:R-:W-:-:S13]  /*b290*/  R2UR UR4, R4 ;  /* 0x00000000040472ca */ /* 0x000fda00000e0000 */
[----:B------:R-:W-:-:S07]  /*b2a0*/  MOV R0, UR4 ;  /* 0x0000000400007c02 */ /* 0x000fce0008000f00 */
.L_x_202:
[----:B-1----:R1:W2:Y:S02]  /*b2b0*/  SYNCS.PHASECHK.TRANS64.TRYWAIT P0, [R0+URZ+0xb0], R5 ;  /* 0x0000b005000075a7 */ /* 0x0022a400080011ff */
[----:B--2---:R-:W-:Y:S05]  /*b2c0*/  @!P0 NANOSLEEP.SYNCS 0x989680 ;  /* 0x009896800000895d */ /* 0x004fea0003900000 */
[----:B------:R-:W2:Y:S02]  /*b2d0*/  @!P0 SYNCS.PHASECHK.TRANS64 P0, [R0+URZ+0xb0], R5 ;  /* 0x0000b005000085a7 */ /* 0x000ea400080010ff */
[----:B--2---:R-:W-:Y:S05]  /*b2e0*/  @!P0 BRA `(.L_x_202) ;  /* 0xfffffffc00f08947 */ /* 0x004fea000383ffff */
[----:B------:R-:W-:Y:S05]  /*b2f0*/  BRA `(.L_x_203) ;  /* 0xffffff8800207947 */ /* 0x000fea000383ffff */
.L_x_74:
[----:B------:R-:W-:Y:S07]  /*b300*/  MOV R0, UR5 ;  /* 0x0000000500007c02 */ /* 0x000fee0008000f00 */
.L_x_204:
[----:B-1----:R1:W2:Y:S02]  /*b310*/  SYNCS.PHASECHK.TRANS64.TRYWAIT P0, [R0+URZ], R5 ;  /* 0x00000005000075a7 */ /* 0x0022a400080011ff */
[----:B--2---:R-:W-:Y:S05]  /*b320*/  @!P0 NANOSLEEP.SYNCS 0x989680 ;  /* 0x009896800000895d */ /* 0x004fea0003900000 */
[----:B------:R-:W2:Y:S02]  /*b330*/  @!P0 SYNCS.PHASECHK.TRANS64 P0, [R0+URZ], R5 ;  /* 0x00000005000085a7 */ /* 0x000ea400080010ff */
[----:B--2---:R-:W-:Y:S05]  /*b340*/  @!P0 BRA `(.L_x_204) ;  /* 0xfffffffc00f08947 */ /* 0x004fea000383ffff */
[----:B------:R-:W-:Y:S05]  /*b350*/  BRA `(.L_x_73) ;  /* 0xffffff8800387947 */ /* 0x000fea000383ffff */
.L_x_78:
[----:B-1----:R-:W-:-:S07]  /*b360*/  MOV R0, UR4 ;  /* 0x0000000400007c02 */ /* 0x002fce0008000f00 */
.L_x_205:
[----:B-1----:R1:W2:Y:S02]  /*b370*/  SYNCS.PHASECHK.TRANS64.TRYWAIT P0, [R0+URZ], R3 ;  /* 0x00000003000075a7 */ /* 0x0022a400080011ff */
[----:B--2---:R-:W-:Y:S05]  /*b380*/  @!P0 NANOSLEEP.SYNCS 0x989680 ;  /* 0x009896800000895d */ /* 0x004fea0003900000 */
[----:B------:R-:W2:Y:S02]  /*b390*/  @!P0 SYNCS.PHASECHK.TRANS64 P0, [R0+URZ], R3 ;  /* 0x00000003000085a7 */ /* 0x000ea400080010ff */
[----:B--2---:R-:W-:Y:S05]  /*b3a0*/  @!P0 BRA `(.L_x_205) ;  /* 0xfffffffc00f08947 */ /* 0x004fea000383ffff */
[----:B------:R-:W-:Y:S05]  /*b3b0*/  BRA `(.L_x_206) ;  /* 0xffffff9000507947 */ /* 0x000fea000383ffff */
.L_x_79:
[----:B------:R-:W-:-:S07]  /*b3c0*/  MOV R0, UR5 ;  /* 0x0000000500007c02 */ /* 0x000fce0008000f00 */
.L_x_207:
[----:B-1----:R1:W2:Y:S02]  /*b3d0*/  SYNCS.PHASECHK.TRANS64.TRYWAIT P0, [R0+URZ], R3 ;  /* 0x00000003000075a7 */ /* 0x0022a400080011ff */
[----:B--2---:R-:W-:Y:S05]  /*b3e0*/  @!P0 NANOSLEEP.SYNCS 0x989680 ;  /* 0x009896800000895d */ /* 0x004fea0003900000 */
[----:B------:R-:W2:Y:S02]  /*b3f0*/  @!P0 SYNCS.PHASECHK.TRANS64 P0, [R0+URZ], R3 ;  /* 0x00000003000085a7 */ /* 0x000ea400080010ff */
[----:B--2---:R-:W-:Y:S05]  /*b400*/  @!P0 BRA `(.L_x_207) ;  /* 0xfffffffc00f08947 */ /* 0x004fea000383ffff */
[----:B------:R-:W-:Y:S05]  /*b410*/  BRA `(.L_x_208) ;  /* 0xffffff9000607947 */ /* 0x000fea000383ffff */
.L_x_80:
[----:B------:R-:W-:-:S07]  /*b420*/  MOV R0, UR5 ;  /* 0x0000000500007c02 */ /* 0x000fce0008000f00 */
.L_x_209:
[----:B-1----:R1:W2:Y:S02]  /*b430*/  SYNCS.PHASECHK.TRANS64.TRYWAIT P0, [R0+URZ], R3 ;  /* 0x00000003000075a7 */ /* 0x0022a400080011ff */
[----:B--2---:R-:W-:Y:S05]  /*b440*/  @!P0 NANOSLEEP.SYNCS 0x989680 ;  /* 0x009896800000895d */ /* 0x004fea0003900000 */
[----:B------:R-:W2:Y:S02]  /*b450*/  @!P0 SYNCS.PHASECHK.TRANS64 P0, [R0+URZ], R3 ;  /* 0x00000003000085a7 */ /* 0x000ea400080010ff */
[----:B--2---:R-:W-:Y:S05]  /*b460*/  @!P0 BRA `(.L_x_209) ;  /* 0xfffffffc00f08947 */ /* 0x004fea000383ffff */
[----:B------:R-:W-:Y:S05]  /*b470*/  BRA `(.L_x_210) ;  /* 0xffffff90006c7947 */ /* 0x000fea000383ffff */
.L_x_83:
[----:B------:R-:W-:-:S07]  /*b480*/  MOV R0, UR62 ;  /* 0x0000003e00007c02 */ /* 0x000fce0008000f00 */
.L_x_211:
[----:B-1----:R1:W2:Y:S02]  /*b490*/  SYNCS.PHASECHK.TRANS64.TRYWAIT P1, [R0+URZ+0xf0], R2 ;  /* 0x0000f002000075a7 */ /* 0x0022a400080211ff */
[----:B--2---:R-:W-:Y:S05]  /*b4a0*/  @!P1 NANOSLEEP.SYNCS 0x989680 ;  /* 0x009896800000995d */ /* 0x004fea0003900000 */
[----:B------:R-:W2:Y:S02]  /*b4b0*/  @!P1 SYNCS.PHASECHK.TRANS64 P1, [R0+URZ+0xf0], R2 ;  /* 0x0000f002000095a7 */ /* 0x000ea400080210ff */
[----:B--2---:R-:W-:Y:S05]  /*b4c0*/  @!P1 BRA `(.L_x_211) ;  /* 0xfffffffc00f09947 */ /* 0x004fea000383ffff */
[----:B------:R-:W-:Y:S05]  /*b4d0*/  BRA `(.L_x_212) ;  /* 0xffffff9000bc7947 */ /* 0x000fea000383ffff */
.L_x_88:
[----:B--2---:R2:W4:Y:S02]  /*b4e0*/  SYNCS.PHASECHK.TRANS64.TRYWAIT P0, [R0+URZ+0x70], R2 ;  /* 0x00007002000075a7 */ /* 0x00452400080011ff */
[----:B----4-:R-:W-:Y:S05]  /*b4f0*/  @!P0 NANOSLEEP.SYNCS 0x989680 ;  /* 0x009896800000895d */ /* 0x010fea0003900000 */
[----:B------:R-:W4:Y:S02]  /*b500*/  @!P0 SYNCS.PHASECHK.TRANS64 P0, [R0+URZ+0x70], R2 ;  /* 0x00007002000085a7 */ /* 0x000f2400080010ff */
[----:B----4-:R-:W-:Y:S05]  /*b510*/  @!P0 BRA `(.L_x_88) ;  /* 0xfffffffc00f08947 */ /* 0x010fea000383ffff */
[----:B------:R-:W-:Y:S05]  /*b520*/  BRA `(.L_x_213) ;  /* 0xffffff9400cc7947 */ /* 0x000fea000383ffff */
.L_x_91:
[----:B------:R-:W-:Y:S07]  /*b530*/  MOV R0, UR4 ;  /* 0x0000000400007c02 */ /* 0x000fee0008000f00 */
.L_x_214:
[----:B--2---:R2:W4:Y:S02]  /*b540*/  SYNCS.PHASECHK.TRANS64.TRYWAIT P0, [R0+URZ+0x68], R2 ;  /* 0x00006802000075a7 */ /* 0x00452400080011ff */
[----:B----4-:R-:W-:Y:S05]  /*b550*/  @!P0 NANOSLEEP.SYNCS 0x989680 ;  /* 0x009896800000895d */ /* 0x010fea0003900000 */
[----:B------:R-:W4:Y:S02]  /*b560*/  @!P0 SYNCS.PHASECHK.TRANS64 P0, [R0+URZ+0x68], R2 ;  /* 0x00006802000085a7 */ /* 0x000f2400080010ff */
[----:B----4-:R-:W-:Y:S05]  /*b570*/  @!P0 BRA `(.L_x_214) ;  /* 0xfffffffc00f08947 */ /* 0x010fea000383ffff */
[----:B------:R-:W-:Y:S05]  /*b580*/  BRA `(.L_x_90) ;  /* 0xffffff9800ac7947 */ /* 0x000fea000383ffff */
.L_x_94:
[----:B------:R-:W-:Y:S07]  /*b590*/  MOV R0, UR4 ;  /* 0x0000000400007c02 */ /* 0x000fee0008000f00 */
.L_x_215:
[----:B-1----:R1:W2:Y:S02]  /*b5a0*/  SYNCS.PHASECHK.TRANS64.TRYWAIT P0, [R0+URZ+0x40], R32 ;  /* 0x00004020000075a7 */ /* 0x0022a400080011ff */
[----:B--2---:R-:W-:Y:S05]  /*b5b0*/  @!P0 NANOSLEEP.SYNCS 0x989680 ;  /* 0x009896800000895d */ /* 0x004fea0003900000 */
[----:B------:R-:W2:Y:S02]  /*b5c0*/  @!P0 SYNCS.PHASECHK.TRANS64 P0, [R0+URZ+0x40], R32 ;  /* 0x00004020000085a7 */ /* 0x000ea400080010ff */
[----:B--2---:R-:W-:Y:S05]  /*b5d0*/  @!P0 BRA `(.L_x_215) ;  /* 0xfffffffc00f08947 */ /* 0x004fea000383ffff */
[----:B------:R-:W-:Y:S05]  /*b5e0*/  BRA `(.L_x_216) ;  /* 0xffffff9c00287947 */ /* 0x000fea000383ffff */
.L_x_95:
[----:B------:R-:W-:Y:S07]  /*b5f0*/  MOV R0, UR4 ;  /* 0x0000000400007c02 */ /* 0x000fee0008000f00 */
.L_x_217:
[----:B-1----:R1:W2:Y:S02]  /*b600*/  SYNCS.PHASECHK.TRANS64.TRYWAIT P0, [R0+URZ+0x48], R32 ;  /* 0x00004820000075a7 */ /* 0x0022a400080011ff */
[----:B--2---:R-:W-:Y:S05]  /*b610*/  @!P0 NANOSLEEP.SYNCS 0x989680 ;  /* 0x009896800000895d */ /* 0x004fea0003900000 */
[----:B------:R-:W2:Y:S02]  /*b620*/  @!P0 SYNCS.PHASECHK.TRANS64 P0, [R0+URZ+0x48], R32 ;  /* 0x00004820000085a7 */ /* 0x000ea400080010ff */
[----:B--2---:R-:W-:Y:S05]  /*b630*/  @!P0 BRA `(.L_x_217) ;  /* 0xfffffffc00f08947 */ /* 0x004fea000383ffff */
[----:B------:R-:W-:Y:S05]  /*b640*/  BRA `(.L_x_218) ;  /* 0xffffff9c00647947 */ /* 0x000fea000383ffff */
.L_x_96:
[----:B------:R-:W-:Y:S07]  /*b650*/  MOV R0, UR4 ;  /* 0x0000000400007c02 */ /* 0x000fee0008000f00 */
.L_x_219:
[----:B-1----:R1:W2:Y:S02]  /*b660*/  SYNCS.PHASECHK.TRANS64.TRYWAIT P0, [R0+URZ+0x50], R32 ;  /* 0x00005020000075a7 */ /* 0x0022a400080011ff */
[----:B--2---:R-:W-:Y:S05]  /*b670*/  @!P0 NANOSLEEP.SYNCS 0x989680 ;  /* 0x009896800000895d */ /* 0x004fea0003900000 */
[----:B------:R-:W2:Y:S02]  /*b680*/  @!P0 SYNCS.PHASECHK.TRANS64 P0, [R0+URZ+0x50], R32 ;  /* 0x00005020000085a7 */ /* 0x000ea400080010ff */
[----:B--2---:R-:W-:Y:S05]  /*b690*/  @!P0 BRA `(.L_x_219) ;  /* 0xfffffffc00f08947 */ /* 0x004fea000383ffff */
[----:B------:R-:W-:Y:S05]  /*b6a0*/  BRA `(.L_x_220) ;  /* 0xffffff9c00a87947 */ /* 0x000fea000383ffff */
.L_x_97:
[----:B------:R-:W-:Y:S07]  /*b6b0*/  MOV R0, UR4 ;  /* 0x0000000400007c02 */ /* 0x000fee0008000f00 */
.L_x_221:
[----:B-1----:R1:W2:Y:S02]  /*b6c0*/  SYNCS.PHASECHK.TRANS64.TRYWAIT P0, [R0+URZ+0x58], R32 ;  /* 0x00005820000075a7 */ /* 0x0022a400080011ff */
[----:B--2---:R-:W-:Y:S05]  /*b6d0*/  @!P0 NANOSLEEP.SYNCS 0x989680 ;  /* 0x009896800000895d */ /* 0x004fea0003900000 */
[----:B------:R-:W2:Y:S02]  /*b6e0*/  @!P0 SYNCS.PHASECHK.TRANS64 P0, [R0+URZ+0x58], R32 ;  /* 0x00005820000085a7 */ /* 0x000ea400080010ff */
[----:B--2---:R-:W-:Y:S05]  /*b6f0*/  @!P0 BRA `(.L_x_221) ;  /* 0xfffffffc00f08947 */ /* 0x004fea000383ffff */
[----:B------:R-:W-:Y:S05]  /*b700*/  BRA `(.L_x_222) ;  /* 0xffffff9c00ec7947 */ /* 0x000fea000383ffff */
.L_x_98:
[----:B------:R-:W-:Y:S07]  /*b710*/  MOV R0, UR4 ;  /* 0x0000000400007c02 */ /* 0x000fee0008000f00 */
.L_x_223:
[----:B-1----:R1:W2:Y:S02]  /*b720*/  SYNCS.PHASECHK.TRANS64.TRYWAIT P0, [R0+URZ+0x40], R14 ;  /* 0x0000400e000075a7 */ /* 0x0022a400080011ff */
[----:B--2---:R-:W-:Y:S05]  /*b730*/  @!P0 NANOSLEEP.SYNCS 0x989680 ;  /* 0x009896800000895d */ /* 0x004fea0003900000 */
[----:B------:R-:W2:Y:S02]  /*b740*/  @!P0 SYNCS.PHASECHK.TRANS64 P0, [R0+URZ+0x40], R14 ;  /* 0x0000400e000085a7 */ /* 0x000ea400080010ff */
[----:B--2---:R-:W-:Y:S05]  /*b750*/  @!P0 BRA `(.L_x_223) ;  /* 0xfffffffc00f08947 */ /* 0x004fea000383ffff */
[----:B------:R-:W-:Y:S05]  /*b760*/  BRA `(.L_x_224) ;  /* 0xffffffa000347947 */ /* 0x000fea000383ffff */
.L_x_99:
[----:B------:R-:W-:Y:S07]  /*b770*/  MOV R0, UR4 ;  /* 0x0000000400007c02 */ /* 0x000fee0008000f00 */
.L_x_225:
[----:B-1----:R1:W2:Y:S02]  /*b780*/  SYNCS.PHASECHK.TRANS64.TRYWAIT P0, [R0+URZ+0x48], R14 ;  /* 0x0000480e000075a7 */ /* 0x0022a400080011ff */
[----:B--2---:R-:W-:Y:S05]  /*b790*/  @!P0 NANOSLEEP.SYNCS 0x989680 ;  /* 0x009896800000895d */ /* 0x004fea0003900000 */
[----:B------:R-:W2:Y:S02]  /*b7a0*/  @!P0 SYNCS.PHASECHK.TRANS64 P0, [R0+URZ+0x48], R14 ;  /* 0x0000480e000085a7 */ /* 0x000ea400080010ff */
[----:B--2---:R-:W-:Y:S05]  /*b7b0*/  @!P0 BRA `(.L_x_225) ;  /* 0xfffffffc00f08947 */ /* 0x004fea000383ffff */
[----:B------:R-:W-:Y:S05]  /*b7c0*/  BRA `(.L_x_226) ;  /* 0xffffffa000787947 */ /* 0x000fea000383ffff */
.L_x_100:
[----:B------:R-:W-:Y:S07]  /*b7d0*/  MOV R0, UR4 ;  /* 0x0000000400007c02 */ /* 0x000fee0008000f00 */
.L_x_227:
[----:B-1----:R1:W2:Y:S02]  /*b7e0*/  SYNCS.PHASECHK.TRANS64.TRYWAIT P0, [R0+URZ+0x50], R14 ;  /* 0x0000500e000075a7 */ /* 0x0022a400080011ff */
[----:B--2---:R-:W-:Y:S05]  /*b7f0*/  @!P0 NANOSLEEP.SYNCS 0x989680 ;  /* 0x009896800000895d */ /* 0x004fea0003900000 */
[----:B------:R-:W2:Y:S02]  /*b800*/  @!P0 SYNCS.PHASECHK.TRANS64 P0, [R0+URZ+0x50], R14 ;  /* 0x0000500e000085a7 */ /* 0x000ea400080010ff */
[----:B--2---:R-:W-:Y:S05]  /*b810*/  @!P0 BRA `(.L_x_227) ;  /* 0xfffffffc00f08947 */ /* 0x004fea000383ffff */
[----:B------:R-:W-:Y:S05]  /*b820*/  BRA `(.L_x_228) ;  /* 0xffffffa000bc7947 */ /* 0x000fea000383ffff */
.L_x_101:
[----:B------:R-:W-:Y:S07]  /*b830*/  MOV R0, UR4 ;  /* 0x0000000400007c02 */ /* 0x000fee0008000f00 */
.L_x_229:
[----:B-1----:R1:W2:Y:S02]  /*b840*/  SYNCS.PHASECHK.TRANS64.TRYWAIT P0, [R0+URZ+0x58], R14 ;  /* 0x0000580e000075a7 */ /* 0x0022a400080011ff */
[----:B--2---:R-:W-:Y:S05]  /*b850*/  @!P0 NANOSLEEP.SYNCS 0x989680 ;  /* 0x009896800000895d */ /* 0x004fea0003900000 */
[----:B------:R-:W2:Y:S02]  /*b860*/  @!P0 SYNCS.PHASECHK.TRANS64 P0, [R0+URZ+0x58], R14 ;  /* 0x0000580e000085a7 */ /* 0x000ea400080010ff */
[----:B--2---:R-:W-:Y:S05]  /*b870*/  @!P0 BRA `(.L_x_229) ;  /* 0xfffffffc00f08947 */ /* 0x004fea000383ffff */
[----:B------:R-:W-:Y:S05]  /*b880*/  BRA `(.L_x_230) ;  /* 0xffffffa400407947 */ /* 0x000fea000383ffff */
.L_x_103:
[----:B------:R-:W-:-:S07]  /*b890*/  MOV R0, UR4 ;  /* 0x0000000400007c02 */ /* 0x000fce0008000f00 */
.L_x_231:
[----:B-1----:R1:W4:Y:S02]  /*b8a0*/  SYNCS.PHASECHK.TRANS64.TRYWAIT P0, [R0+URZ+0x40], R32 ;  /* 0x00004020000075a7 */ /* 0x00232400080011ff */
[----:B----4-:R-:W-:Y:S05]  /*b8b0*/  @!P0 NANOSLEEP.SYNCS 0x989680 ;  /* 0x009896800000895d */ /* 0x010fea0003900000 */
[----:B------:R-:W4:Y:S02]  /*b8c0*/  @!P0 SYNCS.PHASECHK.TRANS64 P0, [R0+URZ+0x40], R32 ;  /* 0x00004020000085a7 */ /* 0x000f2400080010ff */
[----:B----4-:R-:W-:Y:S05]  /*b8d0*/  @!P0 BRA `(.L_x_231) ;  /* 0xfffffffc00f08947 */ /* 0x010fea000383ffff */
[----:B------:R-:W-:Y:S05]  /*b8e0*/  BRA `(.L_x_232) ;  /* 0xffffffa400a87947 */ /* 0x000fea000383ffff */
.L_x_104:
[----:B-1----:R-:W-:-:S07]  /*b8f0*/  MOV R0, UR4 ;  /* 0x0000000400007c02 */ /* 0x002fce0008000f00 */
.L_x_233:
[----:B-1----:R1:W4:Y:S02]  /*b900*/  SYNCS.PHASECHK.TRANS64.TRYWAIT P0, [R0+URZ+0x48], R32 ;  /* 0x00004820000075a7 */ /* 0x00232400080011ff */
[----:B----4-:R-:W-:Y:S05]  /*b910*/  @!P0 NANOSLEEP.SYNCS 0x989680 ;  /* 0x009896800000895d */ /* 0x010fea0003900000 */
[----:B------:R-:W4:Y:S02]  /*b920*/  @!P0 SYNCS.PHASECHK.TRANS64 P0, [R0+URZ+0x48], R32 ;  /* 0x00004820000085a7 */ /* 0x000f2400080010ff */
[----:B----4-:R-:W-:Y:S05]  /*b930*/  @!P0 BRA `(.L_x_233) ;  /* 0xfffffffc00f08947 */ /* 0x010fea000383ffff */
[----:B------:R-:W-:Y:S05]  /*b940*/  BRA `(.L_x_234) ;  /* 0xffffffa400987947 */ /* 0x000fea000383ffff */
.L_x_105:
[----:B------:R-:W-:-:S07]  /*b950*/  MOV R2, UR4 ;  /* 0x0000000400027c02 */ /* 0x000fce0008000f00 */
.L_x_235:
[----:B-1----:R1:W4:Y:S02]  /*b960*/  SYNCS.PHASECHK.TRANS64.TRYWAIT P0, [R2+URZ+0x50], R32 ;  /* 0x00005020020075a7 */ /* 0x00232400080011ff */
[----:B----4-:R-:W-:Y:S05]  /*b970*/  @!P0 NANOSLEEP.SYNCS 0x989680 ;  /* 0x009896800000895d */ /* 0x010fea0003900000 */
[----:B------:R-:W4:Y:S02]  /*b980*/  @!P0 SYNCS.PHASECHK.TRANS64 P0, [R2+URZ+0x50], R32 ;  /* 0x00005020020085a7 */ /* 0x000f2400080010ff */
[----:B----4-:R-:W-:Y:S05]  /*b990*/  @!P0 BRA `(.L_x_235) ;  /* 0xfffffffc00f08947 */ /* 0x010fea000383ffff */
[----:B------:R-:W-:Y:S05]  /*b9a0*/  BRA `(.L_x_236) ;  /* 0xffffffa4008c7947 */ /* 0x000fea000383ffff */
.L_x_107:
[----:B--2---:R2:W4:Y:S02]  /*b9b0*/  SYNCS.PHASECHK.TRANS64.TRYWAIT P0, [R0+URZ+0x70], R2 ;  /* 0x00007002000075a7 */ /* 0x00452400080011ff */
[----:B----4-:R-:W-:Y:S05]  /*b9c0*/  @!P0 NANOSLEEP.SYNCS 0x989680 ;  /* 0x009896800000895d */ /* 0x010fea0003900000 */
[----:B------:R-:W4:Y:S02]  /*b9d0*/  @!P0 SYNCS.PHASECHK.TRANS64 P0, [R0+URZ+0x70], R2 ;  /* 0x00007002000085a7 */ /* 0x000f2400080010ff */
[----:B----4-:R-:W-:Y:S05]  /*b9e0*/  @!P0 BRA `(.L_x_107) ;  /* 0xfffffffc00f08947 */ /* 0x010fea000383ffff */
[----:B------:R-:W-:Y:S05]  /*b9f0*/  BRA `(.L_x_237) ;  /* 0xffffffa800507947 */ /* 0x000fea000383ffff */
.L_x_118:
[----:B-1----:R-:W-:Y:S04]  /*ba00*/  MOV R2, UR36 ;  /* 0x0000002400027c02 */ /* 0x002fe80008000f00 */
[----:B------:R1:W3:Y:S03]  /*ba10*/  SYNCS.PHASECHK.TRANS64.TRYWAIT P1, [R2+URZ+0x20], R3 ;  /* 0x00002003020075a7 */ /* 0x0002e600080211ff */
[----:B---3--:R-:W-:Y:S05]  /*ba20*/  @!P1 NANOSLEEP.SYNCS 0x989680 ;  /* 0x009896800000995d */ /* 0x008fea0003900000 */
[----:B------:R-:W3:Y:S02]  /*ba30*/  @!P1 SYNCS.PHASECHK.TRANS64 P1, [R2+URZ+0x20], R3 ;  /* 0x00002003020095a7 */ /* 0x000ee400080210ff */
[----:B---3--:R-:W-:Y:S05]  /*ba40*/  @!P1 BRA `(.L_x_118) ;  /* 0xfffffffc00ec9947 */ /* 0x008fea000383ffff */
[----:B------:R-:W-:Y:S05]  /*ba50*/  BRA `(.L_x_117) ;  /* 0xffffffb400587947 */ /* 0x000fea000383ffff */
.L_x_120:
[----:B-1----:R1:W4:Y:S02]  /*ba60*/  SYNCS.PHASECHK.TRANS64.TRYWAIT P0, [R83+URZ+0x90], R0 ;  /* 0x00009000530075a7 */ /* 0x00232400080011ff */
[----:B----4-:R-:W-:Y:S05]  /*ba70*/  @!P0 NANOSLEEP.SYNCS 0x989680 ;  /* 0x009896800000895d */ /* 0x010fea0003900000 */
[----:B------:R-:W4:Y:S02]  /*ba80*/  @!P0 SYNCS.PHASECHK.TRANS64 P0, [R83+URZ+0x90], R0 ;  /* 0x00009000530085a7 */ /* 0x000f2400080010ff */
[----:B----4-:R-:W-:Y:S05]  /*ba90*/  @!P0 BRA `(.L_x_120) ;  /* 0xfffffffc00f08947 */ /* 0x010fea000383ffff */
[----:B------:R-:W-:Y:S05]  /*baa0*/  BRA `(.L_x_119) ;  /* 0xffffffb400807947 */ /* 0x000fea000383ffff */
.L_x_129:
[----:B-1----:R1:W2:Y:S02]  /*bab0*/  SYNCS.PHASECHK.TRANS64.TRYWAIT P0, [R2+URZ+0x20], R0 ;  /* 0x00002000020075a7 */ /* 0x0022a400080011ff */
[----:B--2---:R-:W-:Y:S05]  /*bac0*/  @!P0 NANOSLEEP.SYNCS 0x989680 ;  /* 0x009896800000895d */ /* 0x004fea0003900000 */
[----:B------:R-:W2:Y:S02]  /*bad0*/  @!P0 SYNCS.PHASECHK.TRANS64 P0, [R2+URZ+0x20], R0 ;  /* 0x00002000020085a7 */ /* 0x000ea400080010ff */
[----:B--2---:R-:W-:Y:S05]  /*bae0*/  @!P0 BRA `(.L_x_129) ;  /* 0xfffffffc00f08947 */ /* 0x004fea000383ffff */
[----:B------:R-:W-:Y:S05]  /*baf0*/  BRA `(.L_x_128) ;  /* 0xffffffbc001c7947 */ /* 0x000fea000383ffff */
.L_x_137:
[----:B-1----:R1:W2:Y:S02]  /*bb00*/  SYNCS.PHASECHK.TRANS64.TRYWAIT P0, [R0+URZ+0x20], R6 ;  /* 0x00002006000075a7 */ /* 0x0022a400080011ff */
[----:B--2---:R-:W-:Y:S05]  /*bb10*/  @!P0 NANOSLEEP.SYNCS 0x989680 ;  /* 0x009896800000895d */ /* 0x004fea0003900000 */
[----:B------:R-:W2:Y:S02]  /*bb20*/  @!P0 SYNCS.PHASECHK.TRANS64 P0, [R0+URZ+0x20], R6 ;  /* 0x00002006000085a7 */ /* 0x000ea400080010ff */
[----:B--2---:R-:W-:Y:S05]  /*bb30*/  @!P0 BRA `(.L_x_137) ;  /* 0xfffffffc00f08947 */ /* 0x004fea000383ffff */
[----:B------:R-:W-:Y:S05]  /*bb40*/  BRA `(.L_x_136) ;  /* 0xffffffc000dc7947 */ /* 0x000fea000383ffff */
.L_x_145:
[----:B-1----:R1:W2:Y:S02]  /*bb50*/  SYNCS.PHASECHK.TRANS64.TRYWAIT P0, [R0+URZ+0x20], R6 ;  /* 0x00002006000075a7 */ /* 0x0022a400080011ff */
[----:B--2---:R-:W-:Y:S05]  /*bb60*/  @!P0 NANOSLEEP.SYNCS 0x989680 ;  /* 0x009896800000895d */ /* 0x004fea0003900000 */
[----:B------:R-:W2:Y:S02]  /*bb70*/  @!P0 SYNCS.PHASECHK.TRANS64 P0, [R0+URZ+0x20], R6 ;  /* 0x00002006000085a7 */ /* 0x000ea400080010ff */
[----:B--2---:R-:W-:Y:S05]  /*bb80*/  @!P0 BRA `(.L_x_145) ;  /* 0xfffffffc00f08947 */ /* 0x004fea000383ffff */
[----:B------:R-:W-:Y:S05]  /*bb90*/  BRA `(.L_x_144) ;  /* 0xffffffc800a07947 */ /* 0x000fea000383ffff */
.L_x_153:
[----:B-1----:R1:W2:Y:S02]  /*bba0*/  SYNCS.PHASECHK.TRANS64.TRYWAIT P0, [R0+URZ+0x20], R6 ;  /* 0x00002006000075a7 */ /* 0x0022a400080011ff */
[----:B--2---:R-:W-:Y:S05]  /*bbb0*/  @!P0 NANOSLEEP.SYNCS 0x989680 ;  /* 0x009896800000895d */ /* 0x004fea0003900000 */
[----:B------:R-:W2:Y:S02]  /*bbc0*/  @!P0 SYNCS.PHASECHK.TRANS64 P0, [R0+URZ+0x20], R6 ;  /* 0x00002006000085a7 */ /* 0x000ea400080010ff */
[----:B--2---:R-:W-:Y:S05]  /*bbd0*/  @!P0 BRA `(.L_x_153) ;  /* 0xfffffffc00f08947 */ /* 0x004fea000383ffff */
[----:B------:R-:W-:Y:S05]  /*bbe0*/  BRA `(.L_x_152) ;  /* 0xffffffd000707947 */ /* 0x000fea000383ffff */
.L_x_161:
[----:B-1----:R1:W2:Y:S02]  /*bbf0*/  SYNCS.PHASECHK.TRANS64.TRYWAIT P0, [R0+URZ+0x20], R6 ;  /* 0x00002006000075a7 */ /* 0x0022a400080011ff */
[----:B--2---:R-:W-:Y:S05]  /*bc00*/  @!P0 NANOSLEEP.SYNCS 0x989680 ;  /* 0x009896800000895d */ /* 0x004fea0003900000 */
[----:B------:R-:W2:Y:S02]  /*bc10*/  @!P0 SYNCS.PHASECHK.TRANS64 P0, [R0+URZ+0x20], R6 ;  /* 0x00002006000085a7 */ /* 0x000ea400080010ff */
[----:B--2---:R-:W-:Y:S05]  /*bc20*/  @!P0 BRA `(.L_x_161) ;  /* 0xfffffffc00f08947 */ /* 0x004fea000383ffff */
[----:B------:R-:W-:Y:S05]  /*bc30*/  BRA `(.L_x_160) ;  /* 0xffffffd800507947 */ /* 0x000fea000383ffff */
.L_x_169:
[----:B-1----:R1:W2:Y:S02]  /*bc40*/  SYNCS.PHASECHK.TRANS64.TRYWAIT P0, [R0+URZ+0x20], R6 ;  /* 0x00002006000075a7 */ /* 0x0022a400080011ff */
[----:B--2---:R-:W-:Y:S05]  /*bc50*/  @!P0 NANOSLEEP.SYNCS 0x989680 ;  /* 0x009896800000895d */ /* 0x004fea0003900000 */
[----:B------:R-:W2:Y:S02]  /*bc60*/  @!P0 SYNCS.PHASECHK.TRANS64 P0, [R0+URZ+0x20], R6 ;  /* 0x00002006000085a7 */ /* 0x000ea400080010ff */
[----:B--2---:R-:W-:Y:S05]  /*bc70*/  @!P0 BRA `(.L_x_169) ;  /* 0xfffffffc00f08947 */ /* 0x004fea000383ffff */
[----:B------:R-:W-:Y:S05]  /*bc80*/  BRA `(.L_x_168) ;  /* 0xffffffe000247947 */ /* 0x000fea000383ffff */
.L_x_177:
[----:B-1----:R1:W2:Y:S02]  /*bc90*/  SYNCS.PHASECHK.TRANS64.TRYWAIT P0, [R0+URZ+0x20], R87 ;  /* 0x00002057000075a7 */ /* 0x0022a400080011ff */
[----:B--2---:R-:W-:Y:S05]  /*bca0*/  @!P0 NANOSLEEP.SYNCS 0x989680 ;  /* 0x009896800000895d */ /* 0x004fea0003900000 */
[----:B------:R-:W2:Y:S02]  /*bcb0*/  @!P0 SYNCS.PHASECHK.TRANS64 P0, [R0+URZ+0x20], R87 ;  /* 0x00002057000085a7 */ /* 0x000ea400080010ff */
[----:B--2---:R-:W-:Y:S05]  /*bcc0*/  @!P0 BRA `(.L_x_177) ;  /* 0xfffffffc00f08947 */ /* 0x004fea000383ffff */
[----:B------:R-:W-:Y:S05]  /*bcd0*/  BRA `(.L_x_176) ;  /* 0xffffffe400f87947 */ /* 0x000fea000383ffff */
        .weak           $__internal_0_$__cuda_sm10x_tcgen05_guardrail_trap_col_being_dealloced_not_returned_by_alloc
        .type           $__internal_0_$__cuda_sm10x_tcgen05_guardrail_trap_col_being_dealloced_not_returned_by_alloc,@function
        .size           $__internal_0_$__cuda_sm10x_tcgen05_guardrail_trap_col_being_dealloced_not_returned_by_alloc,($__internal_1_$__cuda_sm10x_tcgen05_guardrail_trap_phase_invalid_during_alloc - $__internal_0_$__cuda_sm10x_tcgen05_guardrail_trap_col_being_dealloced_not_returned_by_alloc)
$__internal_0_$__cuda_sm10x_tcgen05_guardrail_trap_col_being_dealloced_not_returned_by_alloc:
[----:B------:R-:W-:Y:S05]  /*bce0*/  BPT.TRAP 0x1 ;  /* 0x000000040000795c */ /* 0x000fea0000300000 */
[----:B------:R-:W-:-:S04]  /*bcf0*/  HFMA2 R3, -RZ, RZ, 0, 0 ;  /* 0x00000000ff037431 */ /* 0x000fc800000001ff */
[----:B------:R-:W-:Y:S05]  /*bd00*/  RET.REL.NODEC R2 `(_ZN7cutlass13device_kernelINS_4gemm6kernel13GemmUniversalIN4cute5tupleIJiiiiEEENS1_10collective13CollectiveMmaINS1_35MainloopSm100TmaUmmaWarpSpecializedILi2ELi2ELi4ENS5_IJNS4_1CILi2EEENSA_ILi1EEESC_EEEEENS5_IJNSA_ILi256EEENSA_ILi128EEESG_EEEfNS5_IJlSC_lEEEfSI_NS4_8TiledMMAINS4_8MMA_AtomIJNS4_23SM100_MMA_TF32_2x1SM_SSINS_10tfloat32_tESM_fLi256ELi128ELNS4_4UMMA5MajorE0ELSO_0ELNSN_7ScaleInE0ELSP_0EEEEEENS4_6LayoutINS5_IJSC_SC_SC_EEENS5_IJNSA_ILi0EEESU_SU_EEEEENS5_IJNS4_10UnderscoreESX_SX_EEEEENS4_18SM100_TMA_2SM_LOADENS4_14ComposedLayoutINS4_7SwizzleILi3ELi4ELi3EEENS4_18smem_ptr_flag_bitsILi32EEENSS_INS5_IJNSA_ILi8EEENSA_ILi32EEEEEENS5_IJS17_SC_EEEEEEEvNS4_8identityES10_S1B_vS1C_EENS_8epilogue10collective18CollectiveEpilogueINS1E_23Sm100TmaWarpSpecializedILi4ELi2ELi16ELb1ELb0EEEJNS5_IJSG_SG_SG_EEENS5_IJNSS_ISG_SC_EENSS_INSA_ILi16EEESC_EEEEEfSI_fSI_NS1E_6fusion15FusionCallbacksIS1I_NS1O_17LinearCombinationIffffLNS_15FloatRoundStyleE2EEES1J_S1N_JEEENS4_5SM1004TMEM4LOAD26SM100_TMEM_LOAD_32dp32b16xENS4_13SM90_TMA_LOADENS11_INS12_ILi2ELi4ELi3EEES15_NSS_INS5_IJS16_S1L_EEENS5_IJS1L_SC_EEEEEEENS4_39AutoVectorizingCopyWithAssumedAlignmentILi128EEENS4_14SM90_TMA_STOREES23_S25_S25_EEEvvEEEEvNT_6ParamsE) ;  /* 0xffffff4002bc7950 */ /* 0x000fea0003c3ffff */
        .weak           $__internal_1_$__cuda_sm10x_tcgen05_guardrail_trap_phase_invalid_during_alloc
        .type           $__internal_1_$__cuda_sm10x_tcgen05_guardrail_trap_phase_invalid_during_alloc,@function
        .size           $__internal_1_$__cuda_sm10x_tcgen05_guardrail_trap_phase_invalid_during_alloc,($__internal_2_$__cuda_sm10x_tcgen05_guardrail_trap_unallocated_columns_being_dealloced - $__internal_1_$__cuda_sm10x_tcgen05_guardrail_trap_phase_invalid_during_alloc)
$__internal_1_$__cuda_sm10x_tcgen05_guardrail_trap_phase_invalid_during_alloc:
[----:B------:R-:W-:Y:S05]  /*bd10*/  BPT.TRAP 0x1 ;  /* 0x000000040000795c */ /* 0x000fea0000300000 */
[----:B------:R-:W-:-:S04]  /*bd20*/  MOV R3, 0x0 ;  /* 0x0000000000037802 */ /* 0x000fc80000000f00 */
[----:B------:R-:W-:Y:S05]  /*bd30*/  RET.REL.NODEC R2 `(_ZN7cutlass13device_kernelINS_4gemm6kernel13GemmUniversalIN4cute5tupleIJiiiiEEENS1_10collective13CollectiveMmaINS1_35MainloopSm100TmaUmmaWarpSpecializedILi2ELi2ELi4ENS5_IJNS4_1CILi2EEENSA_ILi1EEESC_EEEEENS5_IJNSA_ILi256EEENSA_ILi128EEESG_EEEfNS5_IJlSC_lEEEfSI_NS4_8TiledMMAINS4_8MMA_AtomIJNS4_23SM100_MMA_TF32_2x1SM_SSINS_10tfloat32_tESM_fLi256ELi128ELNS4_4UMMA5MajorE0ELSO_0ELNSN_7ScaleInE0ELSP_0EEEEEENS4_6LayoutINS5_IJSC_SC_SC_EEENS5_IJNSA_ILi0EEESU_SU_EEEEENS5_IJNS4_10UnderscoreESX_SX_EEEEENS4_18SM100_TMA_2SM_LOADENS4_14ComposedLayoutINS4_7SwizzleILi3ELi4ELi3EEENS4_18smem_ptr_flag_bitsILi32EEENSS_INS5_IJNSA_ILi8EEENSA_ILi32EEEEEENS5_IJS17_SC_EEEEEEEvNS4_8identityES10_S1B_vS1C_EENS_8epilogue10collective18CollectiveEpilogueINS1E_23Sm100TmaWarpSpecializedILi4ELi2ELi16ELb1ELb0EEEJNS5_IJSG_SG_SG_EEENS5_IJNSS_ISG_SC_EENSS_INSA_ILi16EEESC_EEEEEfSI_fSI_NS1E_6fusion15FusionCallbacksIS1I_NS1O_17LinearCombinationIffffLNS_15FloatRoundStyleE2EEES1J_S1N_JEEENS4_5SM1004TMEM4LOAD26SM100_TMEM_LOAD_32dp32b16xENS4_13SM90_TMA_LOADENS11_INS12_ILi2ELi4ELi3EEES15_NSS_INS5_IJS16_S1L_EEENS5_IJS1L_SC_EEEEEEENS4_39AutoVectorizingCopyWithAssumedAlignmentILi128EEENS4_14SM90_TMA_STOREES23_S25_S25_EEEvvEEEEvNT_6ParamsE) ;  /* 0xffffff4002b07950 */ /* 0x000fea0003c3ffff */
        .weak           $__internal_2_$__cuda_sm10x_tcgen05_guardrail_trap_unallocated_columns_being_dealloced
        .type           $__internal_2_$__cuda_sm10x_tcgen05_guardrail_trap_unallocated_columns_being_dealloced,@function
        .size           $__internal_2_$__cuda_sm10x_tcgen05_guardrail_trap_unallocated_columns_being_dealloced,(.L_x_239 - $__internal_2_$__cuda_sm10x_tcgen05_guardrail_trap_unallocated_columns_being_dealloced)
$__internal_2_$__cuda_sm10x_tcgen05_guardrail_trap_unallocated_columns_being_dealloced:
[----:B------:R-:W-:Y:S05]  /*bd40*/  BPT.TRAP 0x1 ;  /* 0x000000040000795c */ /* 0x000fea0000300000 */
[----:B------:R-:W-:-:S04]  /*bd50*/  HFMA2 R3, -RZ, RZ, 0, 0 ;  /* 0x00000000ff037431 */ /* 0x000fc800000001ff */
[----:B------:R-:W-:Y:S05]  /*bd60*/  RET.REL.NODEC R2 `(_ZN7cutlass13device_kernelINS_4gemm6kernel13GemmUniversalIN4cute5tupleIJiiiiEEENS1_10collective13CollectiveMmaINS1_35MainloopSm100TmaUmmaWarpSpecializedILi2ELi2ELi4ENS5_IJNS4_1CILi2EEENSA_ILi1EEESC_EEEEENS5_IJNSA_ILi256EEENSA_ILi128EEESG_EEEfNS5_IJlSC_lEEEfSI_NS4_8TiledMMAINS4_8MMA_AtomIJNS4_23SM100_MMA_TF32_2x1SM_SSINS_10tfloat32_tESM_fLi256ELi128ELNS4_4UMMA5MajorE0ELSO_0ELNSN_7ScaleInE0ELSP_0EEEEEENS4_6LayoutINS5_IJSC_SC_SC_EEENS5_IJNSA_ILi0EEESU_SU_EEEEENS5_IJNS4_10UnderscoreESX_SX_EEEEENS4_18SM100_TMA_2SM_LOADENS4_14ComposedLayoutINS4_7SwizzleILi3ELi4ELi3EEENS4_18smem_ptr_flag_bitsILi32EEENSS_INS5_IJNSA_ILi8EEENSA_ILi32EEEEEENS5_IJS17_SC_EEEEEEEvNS4_8identityES10_S1B_vS1C_EENS_8epilogue10collective18CollectiveEpilogueINS1E_23Sm100TmaWarpSpecializedILi4ELi2ELi16ELb1ELb0EEEJNS5_IJSG_SG_SG_EEENS5_IJNSS_ISG_SC_EENSS_INSA_ILi16EEESC_EEEEEfSI_fSI_NS1E_6fusion15FusionCallbacksIS1I_NS1O_17LinearCombinationIffffLNS_15FloatRoundStyleE2EEES1J_S1N_JEEENS4_5SM1004TMEM4LOAD26SM100_TMEM_LOAD_32dp32b16xENS4_13SM90_TMA_LOADENS11_INS12_ILi2ELi4ELi3EEES15_NSS_INS5_IJS16_S1L_EEENS5_IJS1L_SC_EEEEEEENS4_39AutoVectorizingCopyWithAssumedAlignmentILi128EEENS4_14SM90_TMA_STOREES23_S25_S25_EEEvvEEEEvNT_6ParamsE) ;  /* 0xffffff4002a47950 */ /* 0x000fea0003c3ffff */
.L_x_238:
[----:B------:R-:W-:-:S00]  /*bd70*/  BRA `(.L_x_238) ;  /* 0xfffffffc00fc7947 */ /* 0x000fc0000383ffff */
[----:B------:R-:W-:-:S00]  /*bd80*/  NOP ;  /* 0x0000000000007918 */ /* 0x000fc00000000000 */
[----:B------:R-:W-:-:S00]  /*bd90*/  NOP ;  /* 0x0000000000007918 */ /* 0x000fc00000000000 */
[----:B------:R-:W-:-:S00]  /*bda0*/  NOP ;  /* 0x0000000000007918 */ /* 0x000fc00000000000 */
[----:B------:R-:W-:-:S00]  /*bdb0*/  NOP ;  /* 0x0000000000007918 */ /* 0x000fc00000000000 */
[----:B------:R-:W-:-:S00]  /*bdc0*/  NOP ;  /* 0x0000000000007918 */ /* 0x000fc00000000000 */
[----:B------:R-:W-:-:S00]  /*bdd0*/  NOP ;  /* 0x0000000000007918 */ /* 0x000fc00000000000 */
[----:B------:R-:W-:-:S00]  /*bde0*/  NOP ;  /* 0x0000000000007918 */ /* 0x000fc00000000000 */
[----:B------:R-:W-:-:S00]  /*bdf0*/  NOP ;  /* 0x0000000000007918 */ /* 0x000fc00000000000 */
.L_x_239:


//--------------------- .nv.global.init           --------------------------
	.section	.nv.global.init,"aw",@progbits
.nv.global.init:
	.type		$str$27,@object
	.size		$str$27,($str$28 - $str$27)
$str$27:
        /*0000*/ 	.byte	0x28, 0x61, 0x64, 0x64, 0x72, 0x65, 0x73, 0x73, 0x20, 0x26, 0x20, 0x6d, 0x61, 0x73, 0x6b, 0x29
        /*0010*/ 	.byte	0x20, 0x3d, 0x3d, 0x20, 0x30, 0x00
	.type		$str$28,@object
	.size		$str$28,($str$26 - $str$28)
$str$28:
        /*0016*/ 	.byte	0x2f, 0x74, 0x6d, 0x70, 0x2f, 0x63, 0x75, 0x74, 0x6c, 0x61, 0x73, 0x73, 0x5f, 0x73, 0x77, 0x65
        /*0026*/ 	.byte	0x65, 0x70, 0x5f, 0x73, 0x72, 0x63, 0x2f, 0x69, 0x6e, 0x63, 0x6c, 0x75, 0x64, 0x65, 0x2f, 0x63
        /*0036*/ 	.byte	0x75, 0x74, 0x65, 0x2f, 0x70, 0x6f, 0x69, 0x6e, 0x74, 0x65, 0x72, 0x5f, 0x66, 0x6c, 0x61, 0x67
        /*0046*/ 	.byte	0x67, 0x65, 0x64, 0x2e, 0x68, 0x70, 0x70, 0x00
	.type		$str$26,@object
	.size		$str$26,($str$25 - $str$26)
$str$26:
        /*004e*/ 	.byte	0x2f, 0x74, 0x6d, 0x70, 0x2f, 0x63, 0x75, 0x74, 0x6c, 0x61, 0x73, 0x73, 0x5f, 0x73, 0x77, 0x65
        /*005e*/ 	.byte	0x65, 0x70, 0x5f, 0x73, 0x72, 0x63, 0x2f, 0x69, 0x6e, 0x63, 0x6c, 0x75, 0x64, 0x65, 0x2f, 0x63
        /*006e*/ 	.byte	0x75, 0x74, 0x65, 0x2f, 0x61, 0x74, 0x6f, 0x6d, 0x2f, 0x63, 0x6f, 0x70, 0x79, 0x5f, 0x74, 0x72
        /*007e*/ 	.byte	0x61, 0x69, 0x74, 0x73, 0x5f, 0x73, 0x6d, 0x31, 0x30, 0x30, 0x2e, 0x68, 0x70, 0x70, 0x00
	.type		$str$25,@object
	.size		$str$25,(__unnamed_1 - $str$25)
$str$25:
        /*008d*/ 	.byte	0x28, 0x28, 0x75, 0x69, 0x6e, 0x74, 0x33, 0x32, 0x5f, 0x74, 0x28, 0x74, 0x68, 0x72, 0x65, 0x61
        /*009d*/ 	.byte	0x64, 0x49, 0x64, 0x78, 0x2e, 0x78, 0x29, 0x20, 0x2f, 0x20, 0x33, 0x32, 0x29, 0x20, 0x25, 0x20
        /*00ad*/ 	.byte	0x34, 0x29, 0x20, 0x3d, 0x3d, 0x20, 0x28, 0x28, 0x28, 0x74, 0x6d, 0x65, 0x6d, 0x5f, 0x61, 0x64
        /*00bd*/ 	.byte	0x64, 0x72, 0x20, 0x3e, 0x3e, 0x20, 0x31, 0x36, 0x29, 0x20, 0x2f, 0x20, 0x33, 0x32, 0x29, 0x20
        /*00cd*/ 	.byte	0x25, 0x20, 0x34, 0x29, 0x00
	.type		__unnamed_1,@object
	.size		__unnamed_1,(__unnamed_2 - __unnamed_1)
__unnamed_1:
        /*00d2*/ 	.byte	0x61, 0x75, 0x74, 0x6f, 0x20, 0x63, 0x75, 0x74, 0x65, 0x3a, 0x3a, 0x61, 0x73, 0x5f, 0x70, 0x6f
        /* <DEDUP_REMOVED lines=23> */
        /*0252*/ 	.byte	0x43, 0x3c, 0x32, 0x30, 0x34, 0x38, 0x3e, 0x3e, 0x3e, 0x3e, 0x5d, 0x00
	.type		__unnamed_2,@object
	.size		__unnamed_2,(.L_2 - __unnamed_2)
__unnamed_2:
        /* <DEDUP_REMOVED lines=42> */
        /*04fe*/ 	.byte	0x3e, 0x5d, 0x00
.L_2:


//--------------------- .nv.shared._ZN7cutlass13device_kernelINS_4gemm6kernel13GemmUniversalIN4cute5tupleIJiiiiEEENS1_10collective13CollectiveMmaINS1_35MainloopSm100TmaUmmaWarpSpecializedILi2ELi2ELi4ENS5_IJNS4_1CILi2EEENSA_ILi1EEESC_EEEEENS5_IJNSA_ILi256EEENSA_ILi128EEESG_EEEfNS5_IJlSC_lEEEfSI_NS4_8TiledMMAINS4_8MMA_AtomIJNS4_23SM100_MMA_TF32_2x1SM_SSINS_10tfloat32_tESM_fLi256ELi128ELNS4_4UMMA5MajorE0ELSO_0ELNSN_7ScaleInE0ELSP_0EEEEEENS4_6LayoutINS5_IJSC_SC_SC_EEENS5_IJNSA_ILi0EEESU_SU_EEEEENS5_IJNS4_10UnderscoreESX_SX_EEEEENS4_18SM100_TMA_2SM_LOADENS4_14ComposedLayoutINS4_7SwizzleILi3ELi4ELi3EEENS4_18smem_ptr_flag_bitsILi32EEENSS_INS5_IJNSA_ILi8EEENSA_ILi32EEEEEENS5_IJS17_SC_EEEEEEEvNS4_8identityES10_S1B_vS1C_EENS_8epilogue10collective18CollectiveEpilogueINS1E_23Sm100TmaWarpSpecializedILi4ELi2ELi16ELb1ELb0EEEJNS5_IJSG_SG_SG_EEENS5_IJNSS_ISG_SC_EENSS_INSA_ILi16EEESC_EEEEEfSI_fSI_NS1E_6fusion15FusionCallbacksIS1I_NS1O_17LinearCombinationIffffLNS_15FloatRoundStyleE2EEES1J_S1N_JEEENS4_5SM1004TMEM4LOAD26SM100_TMEM_LOAD_32dp32b16xENS4_13SM90_TMA_LOADENS11_INS12_ILi2ELi4ELi3EEES15_NSS_INS5_IJS16_S1L_EEENS5_IJS1L_SC_EEEEEEENS4_39AutoVectorizingCopyWithAssumedAlignmentILi128EEENS4_14SM90_TMA_STOREES23_S25_S25_EEEvvEEEEvNT_6ParamsE --------------------------
	.section	.nv.shared._ZN7cutlass13device_kernelINS_4gemm6kernel13GemmUniversalIN4cute5tupleIJiiiiEEENS1_10collective13CollectiveMmaINS1_35MainloopSm100TmaUmmaWarpSpecializedILi2ELi2ELi4ENS5_IJNS4_1CILi2EEENSA_ILi1EEESC_EEEEENS5_IJNSA_ILi256EEENSA_ILi128EEESG_EEEfNS5_IJlSC_lEEEfSI_NS4_8TiledMMAINS4_8MMA_AtomIJNS4_23SM100_MMA_TF32_2x1SM_SSINS_10tfloat32_tESM_fLi256ELi128ELNS4_4UMMA5MajorE0ELSO_0ELNSN_7ScaleInE0ELSP_0EEEEEENS4_6LayoutINS5_IJSC_SC_SC_EEENS5_IJNSA_ILi0EEESU_SU_EEEEENS5_IJNS4_10UnderscoreESX_SX_EEEEENS4_18SM100_TMA_2SM_LOADENS4_14ComposedLayoutINS4_7SwizzleILi3ELi4ELi3EEENS4_18smem_ptr_flag_bitsILi32EEENSS_INS5_IJNSA_ILi8EEENSA_ILi32EEEEEENS5_IJS17_SC_EEEEEEEvNS4_8identityES10_S1B_vS1C_EENS_8epilogue10collective18CollectiveEpilogueINS1E_23Sm100TmaWarpSpecializedILi4ELi2ELi16ELb1ELb0EEEJNS5_IJSG_SG_SG_EEENS5_IJNSS_ISG_SC_EENSS_INSA_ILi16EEESC_EEEEEfSI_fSI_NS1E_6fusion15FusionCallbacksIS1I_NS1O_17LinearCombinationIffffLNS_15FloatRoundStyleE2EEES1J_S1N_JEEENS4_5SM1004TMEM4LOAD26SM100_TMEM_LOAD_32dp32b16xENS4_13SM90_TMA_LOADENS11_INS12_ILi2ELi4ELi3EEES15_NSS_INS5_IJS16_S1L_EEENS5_IJS1L_SC_EEEEEEENS4_39AutoVectorizingCopyWithAssumedAlignmentILi128EEENS4_14SM90_TMA_STOREES23_S25_S25_EEEvvEEEEvNT_6ParamsE,"aw",@nobits
	.sectionflags	@""
	.align	16
	.zero		1024


//--------------------- .nv.shared.reserved.0     --------------------------
	.section	.nv.shared.reserved.0,"aw",@nobits
	.weak		__nv_reservedSMEM_offset_0_alias
	.size		__nv_reservedSMEM_offset_0_alias, 0, 64
	.other		__nv_reservedSMEM_offset_0_alias,@"STO_CUDA_RESERVED_SHARED STV_DEFAULT"
__nv_reservedSMEM_offset_0_alias:
	.zero		0
.nv.shared.reserved.0:
	.zero		64
	.weak		__nv_reservedSMEM_tcgen05_partition
	.type		__nv_reservedSMEM_tcgen05_partition,@object
	.size		__nv_reservedSMEM_tcgen05_partition,(.L_0 - __nv_reservedSMEM_tcgen05_partition)
__nv_reservedSMEM_tcgen05_partition:
	.zero		32
.L_0:


//--------------------- .nv.global                --------------------------
	.section	.nv.global,"aw",@nobits
.nv.global:
	.type		_ZN40_INTERNAL_e09525a4_4_k_cu_b8ef7cbf_311924cute1_E,@object
	.size		_ZN40_INTERNAL_e09525a4_4_k_cu_b8ef7cbf_311924cute1_E,(_ZN40_INTERNAL_e09525a4_4_k_cu_b8ef7cbf_311924cuda3std3__45__cpo6cbeginE - _ZN40_INTERNAL_e09525a4_4_k_cu_b8ef7cbf_311924cute1_E)
_ZN40_INTERNAL_e09525a4_4_k_cu_b8ef7cbf_311924cute1_E:
	.zero		1
	.type		_ZN40_INTERNAL_e09525a4_4_k_cu_b8ef7cbf_311924cuda3std3__45__cpo6cbeginE,@object
	.size		_ZN40_INTERNAL_e09525a4_4_k_cu_b8ef7cbf_311924cuda3std3__45__cpo6cbeginE,(_ZN40_INTERNAL_e09525a4_4_k_cu_b8ef7cbf_311924cuda3std3__48in_placeE - _ZN40_INTERNAL_e09525a4_4_k_cu_b8ef7cbf_311924cuda3std3__45__cpo6cbeginE)
_ZN40_INTERNAL_e09525a4_4_k_cu_b8ef7cbf_311924cuda3std3__45__cpo6cbeginE:
	.zero		1
	.type		_ZN40_INTERNAL_e09525a4_4_k_cu_b8ef7cbf_311924cuda3std3__48in_placeE,@object
	.size		_ZN40_INTERNAL_e09525a4_4_k_cu_b8ef7cbf_311924cuda3std3__48in_placeE,(_ZN40_INTERNAL_e09525a4_4_k_cu_b8ef7cbf_311924cuda3std6ranges3__45__cpo9iter_moveE - _ZN40_INTERNAL_e09525a4_4_k_cu_b8ef7cbf_311924cuda3std3__48in_placeE)
_ZN40_INTERNAL_e09525a4_4_k_cu_b8ef7cbf_311924cuda3std3__48in_placeE:
	.zero		1
	.type		_ZN40_INTERNAL_e09525a4_4_k_cu_b8ef7cbf_311924cuda3std6ranges3__45__cpo9iter_moveE,@object
	.size		_ZN40_INTERNAL_e09525a4_4_k_cu_b8ef7cbf_311924cuda3std6ranges3__45__cpo9iter_moveE,(_ZN40_INTERNAL_e09525a4_4_k_cu_b8ef7cbf_311924cuda3std3__45__cpo5beginE - _ZN40_INTERNAL_e09525a4_4_k_cu_b8ef7cbf_311924cuda3std6ranges3__45__cpo9iter_moveE)
_ZN40_INTERNAL_e09525a4_4_k_cu_b8ef7cbf_311924cuda3std6ranges3__45__cpo9iter_moveE:
	.zero		1
	.type		_ZN40_INTERNAL_e09525a4_4_k_cu_b8ef7cbf_311924cuda3std3__45__cpo5beginE,@object
	.size		_ZN40_INTERNAL_e09525a4_4_k_cu_b8ef7cbf_311924cuda3std3__45__cpo5beginE,(_ZN40_INTERNAL_e09525a4_4_k_cu_b8ef7cbf_311924cuda3std3__442_GLOBAL__N__e09525a4_4_k_cu_b8ef7cbf_311926ignoreE - _ZN40_INTERNAL_e09525a4_4_k_cu_b8ef7cbf_311924cuda3std3__45__cpo5beginE)
_ZN40_INTERNAL_e09525a4_4_k_cu_b8ef7cbf_311924cuda3std3__45__cpo5beginE:
	.zero		1
	.type		_ZN40_INTERNAL_e09525a4_4_k_cu_b8ef7cbf_311924cuda3std3__442_GLOBAL__N__e09525a4_4_k_cu_b8ef7cbf_311926ignoreE,@object
	.size		_ZN40_INTERNAL_e09525a4_4_k_cu_b8ef7cbf_311924cuda3std3__442_GLOBAL__N__e09525a4_4_k_cu_b8ef7cbf_311926ignoreE,(_ZN40_INTERNAL_e09525a4_4_k_cu_b8ef7cbf_311924cute7productE - _ZN40_INTERNAL_e09525a4_4_k_cu_b8ef7cbf_311924cuda3std3__442_GLOBAL__N__e09525a4_4_k_cu_b8ef7cbf_311926ignoreE)
_ZN40_INTERNAL_e09525a4_4_k_cu_b8ef7cbf_311924cuda3std3__442_GLOBAL__N__e09525a4_4_k_cu_b8ef7cbf_311926ignoreE:
	.zero		1
	.type		_ZN40_INTERNAL_e09525a4_4_k_cu_b8ef7cbf_311924cute7productE,@object
	.size		_ZN40_INTERNAL_e09525a4_4_k_cu_b8ef7cbf_311924cute7productE,(_ZN40_INTERNAL_e09525a4_4_k_cu_b8ef7cbf_311924cuda3std3__45__cpo3endE - _ZN40_INTERNAL_e09525a4_4_k_cu_b8ef7cbf_311924cute7productE)
_ZN40_INTERNAL_e09525a4_4_k_cu_b8ef7cbf_311924cute7productE:
	.zero		1
	.type		_ZN40_INTERNAL_e09525a4_4_k_cu_b8ef7cbf_311924cuda3std3__45__cpo3endE,@object
	.size		_ZN40_INTERNAL_e09525a4_4_k_cu_b8ef7cbf_311924cuda3std3__45__cpo3endE,(_ZN40_INTERNAL_e09525a4_4_k_cu_b8ef7cbf_311924cuda3std3__419piecewise_constructE - _ZN40_INTERNAL_e09525a4_4_k_cu_b8ef7cbf_311924cuda3std3__45__cpo3endE)
_ZN40_INTERNAL_e09525a4_4_k_cu_b8ef7cbf_311924cuda3std3__45__cpo3endE:
	.zero		1
	.type		_ZN40_INTERNAL_e09525a4_4_k_cu_b8ef7cbf_311924cuda3std3__419piecewise_constructE,@object
	.size		_ZN40_INTERNAL_e09525a4_4_k_cu_b8ef7cbf_311924cuda3std3__419piecewise_constructE,(_ZN40_INTERNAL_e09525a4_4_k_cu_b8ef7cbf_311924cuda3std3__45__cpo4cendE - _ZN40_INTERNAL_e09525a4_4_k_cu_b8ef7cbf_311924cuda3std3__419piecewise_constructE)
_ZN40_INTERNAL_e09525a4_4_k_cu_b8ef7cbf_311924cuda3std3__419piecewise_constructE:
	.zero		1
	.type		_ZN40_INTERNAL_e09525a4_4_k_cu_b8ef7cbf_311924cuda3std3__45__cpo4cendE,@object
	.size		_ZN40_INTERNAL_e09525a4_4_k_cu_b8ef7cbf_311924cuda3std3__45__cpo4cendE,(_ZN40_INTERNAL_e09525a4_4_k_cu_b8ef7cbf_311924cuda3std6ranges3__45__cpo4swapE - _ZN40_INTERNAL_e09525a4_4_k_cu_b8ef7cbf_311924cuda3std3__45__cpo4cendE)
_ZN40_INTERNAL_e09525a4_4_k_cu_b8ef7cbf_311924cuda3std3__45__cpo4cendE:
	.zero		1
	.type		_ZN40_INTERNAL_e09525a4_4_k_cu_b8ef7cbf_311924cuda3std6ranges3__45__cpo4swapE,@object
	.size		_ZN40_INTERNAL_e09525a4_4_k_cu_b8ef7cbf_311924cuda3std6ranges3__45__cpo4swapE,(.L_10 - _ZN40_INTERNAL_e09525a4_4_k_cu_b8ef7cbf_311924cuda3std6ranges3__45__cpo4swapE)
_ZN40_INTERNAL_e09525a4_4_k_cu_b8ef7cbf_311924cuda3std6ranges3__45__cpo4swapE:
	.zero		1
.L_10:


//--------------------- .nv.constant0._ZN7cutlass13device_kernelINS_4gemm6kernel13GemmUniversalIN4cute5tupleIJiiiiEEENS1_10collective13CollectiveMmaINS1_35MainloopSm100TmaUmmaWarpSpecializedILi2ELi2ELi4ENS5_IJNS4_1CILi2EEENSA_ILi1EEESC_EEEEENS5_IJNSA_ILi256EEENSA_ILi128EEESG_EEEfNS5_IJlSC_lEEEfSI_NS4_8TiledMMAINS4_8MMA_AtomIJNS4_23SM100_MMA_TF32_2x1SM_SSINS_10tfloat32_tESM_fLi256ELi128ELNS4_4UMMA5MajorE0ELSO_0ELNSN_7ScaleInE0ELSP_0EEEEEENS4_6LayoutINS5_IJSC_SC_SC_EEENS5_IJNSA_ILi0EEESU_SU_EEEEENS5_IJNS4_10UnderscoreESX_SX_EEEEENS4_18SM100_TMA_2SM_LOADENS4_14ComposedLayoutINS4_7SwizzleILi3ELi4ELi3EEENS4_18smem_ptr_flag_bitsILi32EEENSS_INS5_IJNSA_ILi8EEENSA_ILi32EEEEEENS5_IJS17_SC_EEEEEEEvNS4_8identityES10_S1B_vS1C_EENS_8epilogue10collective18CollectiveEpilogueINS1E_23Sm100TmaWarpSpecializedILi4ELi2ELi16ELb1ELb0EEEJNS5_IJSG_SG_SG_EEENS5_IJNSS_ISG_SC_EENSS_INSA_ILi16EEESC_EEEEEfSI_fSI_NS1E_6fusion15FusionCallbacksIS1I_NS1O_17LinearCombinationIffffLNS_15FloatRoundStyleE2EEES1J_S1N_JEEENS4_5SM1004TMEM4LOAD26SM100_TMEM_LOAD_32dp32b16xENS4_13SM90_TMA_LOADENS11_INS12_ILi2ELi4ELi3EEES15_NSS_INS5_IJS16_S1L_EEENS5_IJS1L_SC_EEEEEEENS4_39AutoVectorizingCopyWithAssumedAlignmentILi128EEENS4_14SM90_TMA_STOREES23_S25_S25_EEEvvEEEEvNT_6ParamsE --------------------------
	.section	.nv.constant0._ZN7cutlass13device_kernelINS_4gemm6kernel13GemmUniversalIN4cute5tupleIJiiiiEEENS1_10collective13CollectiveMmaINS1_35MainloopSm100TmaUmmaWarpSpecializedILi2ELi2ELi4ENS5_IJNS4_1CILi2EEENSA_ILi1EEESC_EEEEENS5_IJNSA_ILi256EEENSA_ILi128EEESG_EEEfNS5_IJlSC_lEEEfSI_NS4_8TiledMMAINS4_8MMA_AtomIJNS4_23SM100_MMA_TF32_2x1SM_SSINS_10tfloat32_tESM_fLi256ELi128ELNS4_4UMMA5MajorE0ELSO_0ELNSN_7ScaleInE0ELSP_0EEEEEENS4_6LayoutINS5_IJSC_SC_SC_EEENS5_IJNSA_ILi0EEESU_SU_EEEEENS5_IJNS4_10UnderscoreESX_SX_EEEEENS4_18SM100_TMA_2SM_LOADENS4_14ComposedLayoutINS4_7SwizzleILi3ELi4ELi3EEENS4_18smem_ptr_flag_bitsILi32EEENSS_INS5_IJNSA_ILi8EEENSA_ILi32EEEEEENS5_IJS17_SC_EEEEEEEvNS4_8identityES10_S1B_vS1C_EENS_8epilogue10collective18CollectiveEpilogueINS1E_23Sm100TmaWarpSpecializedILi4ELi2ELi16ELb1ELb0EEEJNS5_IJSG_SG_SG_EEENS5_IJNSS_ISG_SC_EENSS_INSA_ILi16EEESC_EEEEEfSI_fSI_NS1E_6fusion15FusionCallbacksIS1I_NS1O_17LinearCombinationIffffLNS_15FloatRoundStyleE2EEES1J_S1N_JEEENS4_5SM1004TMEM4LOAD26SM100_TMEM_LOAD_32dp32b16xENS4_13SM90_TMA_LOADENS11_INS12_ILi2ELi4ELi3EEES15_NSS_INS5_IJS16_S1L_EEENS5_IJS1L_SC_EEEEEEENS4_39AutoVectorizingCopyWithAssumedAlignmentILi128EEENS4_14SM90_TMA_STOREES23_S25_S25_EEEvvEEEEvNT_6ParamsE,"a",@progbits
	.sectionflags	@""
	.align	4
.nv.constant0._ZN7cutlass13device_kernelINS_4gemm6kernel13GemmUniversalIN4cute5tupleIJiiiiEEENS1_10collective13CollectiveMmaINS1_35MainloopSm100TmaUmmaWarpSpecializedILi2ELi2ELi4ENS5_IJNS4_1CILi2EEENSA_ILi1EEESC_EEEEENS5_IJNSA_ILi256EEENSA_ILi128EEESG_EEEfNS5_IJlSC_lEEEfSI_NS4_8TiledMMAINS4_8MMA_AtomIJNS4_23SM100_MMA_TF32_2x1SM_SSINS_10tfloat32_tESM_fLi256ELi128ELNS4_4UMMA5MajorE0ELSO_0ELNSN_7ScaleInE0ELSP_0EEEEEENS4_6LayoutINS5_IJSC_SC_SC_EEENS5_IJNSA_ILi0EEESU_SU_EEEEENS5_IJNS4_10UnderscoreESX_SX_EEEEENS4_18SM100_TMA_2SM_LOADENS4_14ComposedLayoutINS4_7SwizzleILi3ELi4ELi3EEENS4_18smem_ptr_flag_bitsILi32EEENSS_INS5_IJNSA_ILi8EEENSA_ILi32EEEEEENS5_IJS17_SC_EEEEEEEvNS4_8identityES10_S1B_vS1C_EENS_8epilogue10collective18CollectiveEpilogueINS1E_23Sm100TmaWarpSpecializedILi4ELi2ELi16ELb1ELb0EEEJNS5_IJSG_SG_SG_EEENS5_IJNSS_ISG_SC_EENSS_INSA_ILi16EEESC_EEEEEfSI_fSI_NS1E_6fusion15FusionCallbacksIS1I_NS1O_17LinearCombinationIffffLNS_15FloatRoundStyleE2EEES1J_S1N_JEEENS4_5SM1004TMEM4LOAD26SM100_TMEM_LOAD_32dp32b16xENS4_13SM90_TMA_LOADENS11_INS12_ILi2ELi4ELi3EEES15_NSS_INS5_IJS16_S1L_EEENS5_IJS1L_SC_EEEEEEENS4_39AutoVectorizingCopyWithAssumedAlignmentILi128EEENS4_14SM90_TMA_STOREES23_S25_S25_EEEvvEEEEvNT_6ParamsE:
	.zero		2944


//--------------------- SYMBOLS --------------------------

	.type		.nv.reservedSmem.offset0,@object
	.size		.nv.reservedSmem.offset0,0x4
	.type		.nv.reservedSmem.cap,@object
	.size		.nv.reservedSmem.cap,0x4
	.type		__assertfail,@function
